//
// Generated by NVIDIA NVVM Compiler
//
// Compiler Build ID: CL-36424714
// Cuda compilation tools, release 13.0, V13.0.88
// Based on NVVM 20.0.0
//

.version 9.0
.target sm_100
.address_size 64

	// .globl	_Z32flashattn_warp_full_softmax_v12ePK6__halfS1_S1_Pfiif
// _ZZ32flashattn_warp_full_softmax_v12ePK6__halfS1_S1_PfiifE2sK has been demoted
// _ZZ32flashattn_warp_full_softmax_v12ePK6__halfS1_S1_PfiifE2sV has been demoted

.visible .entry _Z32flashattn_warp_full_softmax_v12ePK6__halfS1_S1_Pfiif(
	.param .u64 .ptr .align 1 _Z32flashattn_warp_full_softmax_v12ePK6__halfS1_S1_Pfiif_param_0,
	.param .u64 .ptr .align 1 _Z32flashattn_warp_full_softmax_v12ePK6__halfS1_S1_Pfiif_param_1,
	.param .u64 .ptr .align 1 _Z32flashattn_warp_full_softmax_v12ePK6__halfS1_S1_Pfiif_param_2,
	.param .u64 .ptr .align 1 _Z32flashattn_warp_full_softmax_v12ePK6__halfS1_S1_Pfiif_param_3,
	.param .u32 _Z32flashattn_warp_full_softmax_v12ePK6__halfS1_S1_Pfiif_param_4,
	.param .u32 _Z32flashattn_warp_full_softmax_v12ePK6__halfS1_S1_Pfiif_param_5,
	.param .f32 _Z32flashattn_warp_full_softmax_v12ePK6__halfS1_S1_Pfiif_param_6
)
{
	.reg .pred 	%p<131>;
	.reg .b16 	%rs<81>;
	.reg .b32 	%r<319>;
	.reg .b32 	%f<477>;
	.reg .b64 	%rd<28>;
	// demoted variable
	.shared .align 2 .b8 _ZZ32flashattn_warp_full_softmax_v12ePK6__halfS1_S1_PfiifE2sK[1024];
	// demoted variable
	.shared .align 2 .b8 _ZZ32flashattn_warp_full_softmax_v12ePK6__halfS1_S1_PfiifE2sV[1024];
	ld.param.u64 	%rd1, [_Z32flashattn_warp_full_softmax_v12ePK6__halfS1_S1_Pfiif_param_0];
	ld.param.u32 	%r46, [_Z32flashattn_warp_full_softmax_v12ePK6__halfS1_S1_Pfiif_param_5];
	mov.u32 	%r1, %ctaid.x;
	mov.u32 	%r2, %tid.x;
	and.b32  	%r316, %r2, 31;
	setp.gt.u32 	%p1, %r2, 127;
	@%p1 bra 	$L__BB0_46;
	ld.param.u32 	%r277, [_Z32flashattn_warp_full_softmax_v12ePK6__halfS1_S1_Pfiif_param_4];
	shr.u32 	%r47, %r2, 5;
	mov.u32 	%r48, %ctaid.y;
	shl.b32 	%r49, %r48, 2;
	add.s32 	%r4, %r49, %r47;
	setp.ge.s32 	%p2, %r4, %r277;
	@%p2 bra 	$L__BB0_46;
	setp.ne.s32 	%p3, %r316, 0;
	@%p3 bra 	$L__BB0_4;
	mul.lo.s32 	%r51, %r46, %r1;
	cvt.s64.s32 	%rd5, %r51;
	shl.b32 	%r52, %r4, 4;
	cvt.u64.u32 	%rd6, %r52;
	add.s64 	%rd7, %rd5, %rd6;
	cvta.to.global.u64 	%rd8, %rd1;
	shl.b64 	%rd9, %rd7, 1;
	add.s64 	%rd10, %rd8, %rd9;
	ld.global.nc.u16 	%rs1, [%rd10];
	// begin inline asm
	{  cvt.f32.f16 %f94, %rs1;}

	// end inline asm
	ld.global.nc.u16 	%rs2, [%rd10+2];
	// begin inline asm
	{  cvt.f32.f16 %f95, %rs2;}

	// end inline asm
	ld.global.nc.u16 	%rs3, [%rd10+4];
	// begin inline asm
	{  cvt.f32.f16 %f96, %rs3;}

	// end inline asm
	ld.global.nc.u16 	%rs4, [%rd10+6];
	// begin inline asm
	{  cvt.f32.f16 %f97, %rs4;}

	// end inline asm
	ld.global.nc.u16 	%rs5, [%rd10+8];
	// begin inline asm
	{  cvt.f32.f16 %f98, %rs5;}

	// end inline asm
	ld.global.nc.u16 	%rs6, [%rd10+10];
	// begin inline asm
	{  cvt.f32.f16 %f99, %rs6;}

	// end inline asm
	ld.global.nc.u16 	%rs7, [%rd10+12];
	// begin inline asm
	{  cvt.f32.f16 %f100, %rs7;}

	// end inline asm
	ld.global.nc.u16 	%rs8, [%rd10+14];
	// begin inline asm
	{  cvt.f32.f16 %f101, %rs8;}

	// end inline asm
	ld.global.nc.u16 	%rs9, [%rd10+16];
	// begin inline asm
	{  cvt.f32.f16 %f102, %rs9;}

	// end inline asm
	ld.global.nc.u16 	%rs10, [%rd10+18];
	// begin inline asm
	{  cvt.f32.f16 %f103, %rs10;}

	// end inline asm
	ld.global.nc.u16 	%rs11, [%rd10+20];
	// begin inline asm
	{  cvt.f32.f16 %f104, %rs11;}

	// end inline asm
	ld.global.nc.u16 	%rs12, [%rd10+22];
	// begin inline asm
	{  cvt.f32.f16 %f105, %rs12;}

	// end inline asm
	ld.global.nc.u16 	%rs13, [%rd10+24];
	// begin inline asm
	{  cvt.f32.f16 %f106, %rs13;}

	// end inline asm
	ld.global.nc.u16 	%rs14, [%rd10+26];
	// begin inline asm
	{  cvt.f32.f16 %f107, %rs14;}

	// end inline asm
	ld.global.nc.u16 	%rs15, [%rd10+28];
	// begin inline asm
	{  cvt.f32.f16 %f108, %rs15;}

	// end inline asm
	ld.global.nc.u16 	%rs16, [%rd10+30];
	// begin inline asm
	{  cvt.f32.f16 %f109, %rs16;}

	// end inline asm
	mov.b32 	%r315, %f94;
	mov.b32 	%r314, %f95;
	mov.b32 	%r313, %f96;
	mov.b32 	%r312, %f97;
	mov.b32 	%r311, %f98;
	mov.b32 	%r310, %f99;
	mov.b32 	%r309, %f100;
	mov.b32 	%r308, %f101;
	mov.b32 	%r307, %f102;
	mov.b32 	%r306, %f103;
	mov.b32 	%r305, %f104;
	mov.b32 	%r304, %f105;
	mov.b32 	%r303, %f106;
	mov.b32 	%r302, %f107;
	mov.b32 	%r301, %f108;
	mov.b32 	%r300, %f109;
$L__BB0_4:
	shfl.sync.idx.b32	%r54|%p4, %r315, 0, 31, -1;
	mov.b32 	%f1, %r54;
	shfl.sync.idx.b32	%r55|%p5, %r314, 0, 31, -1;
	mov.b32 	%f2, %r55;
	shfl.sync.idx.b32	%r56|%p6, %r313, 0, 31, -1;
	mov.b32 	%f3, %r56;
	shfl.sync.idx.b32	%r57|%p7, %r312, 0, 31, -1;
	mov.b32 	%f4, %r57;
	shfl.sync.idx.b32	%r58|%p8, %r311, 0, 31, -1;
	mov.b32 	%f5, %r58;
	shfl.sync.idx.b32	%r59|%p9, %r310, 0, 31, -1;
	mov.b32 	%f6, %r59;
	shfl.sync.idx.b32	%r60|%p10, %r309, 0, 31, -1;
	mov.b32 	%f7, %r60;
	shfl.sync.idx.b32	%r61|%p11, %r308, 0, 31, -1;
	mov.b32 	%f8, %r61;
	shfl.sync.idx.b32	%r62|%p12, %r307, 0, 31, -1;
	mov.b32 	%f9, %r62;
	shfl.sync.idx.b32	%r63|%p13, %r306, 0, 31, -1;
	mov.b32 	%f10, %r63;
	shfl.sync.idx.b32	%r64|%p14, %r305, 0, 31, -1;
	mov.b32 	%f11, %r64;
	shfl.sync.idx.b32	%r65|%p15, %r304, 0, 31, -1;
	mov.b32 	%f12, %r65;
	shfl.sync.idx.b32	%r66|%p16, %r303, 0, 31, -1;
	mov.b32 	%f13, %r66;
	shfl.sync.idx.b32	%r67|%p17, %r302, 0, 31, -1;
	mov.b32 	%f14, %r67;
	shfl.sync.idx.b32	%r68|%p18, %r301, 0, 31, -1;
	mov.b32 	%f15, %r68;
	shfl.sync.idx.b32	%r69|%p19, %r300, 0, 31, -1;
	mov.b32 	%f16, %r69;
	shl.b32 	%r70, %r316, 1;
	mov.u32 	%r71, _ZZ32flashattn_warp_full_softmax_v12ePK6__halfS1_S1_PfiifE2sV;
	add.s32 	%r37, %r71, %r70;
	shl.b32 	%r317, %r316, 4;
	mov.f32 	%f458, 0fE0AD78EC;
	mov.b32 	%r318, 0;
	mov.f32 	%f441, 0f00000000;
	mov.f32 	%f442, %f441;
	mov.f32 	%f443, %f441;
	mov.f32 	%f444, %f441;
	mov.f32 	%f445, %f441;
	mov.f32 	%f446, %f441;
	mov.f32 	%f447, %f441;
	mov.f32 	%f448, %f441;
	mov.f32 	%f449, %f441;
	mov.f32 	%f450, %f441;
	mov.f32 	%f451, %f441;
	mov.f32 	%f452, %f441;
	mov.f32 	%f453, %f441;
	mov.f32 	%f454, %f441;
	mov.f32 	%f455, %f441;
	mov.f32 	%f456, %f441;
	mov.f32 	%f457, %f441;
$L__BB0_5:
	ld.param.u32 	%r278, [_Z32flashattn_warp_full_softmax_v12ePK6__halfS1_S1_Pfiif_param_4];
	setp.ge.s32 	%p20, %r316, %r278;
	@%p20 bra 	$L__BB0_7;
	ld.param.u32 	%r279, [_Z32flashattn_warp_full_softmax_v12ePK6__halfS1_S1_Pfiif_param_4];
	ld.param.u64 	%rd26, [_Z32flashattn_warp_full_softmax_v12ePK6__halfS1_S1_Pfiif_param_2];
	ld.param.u64 	%rd25, [_Z32flashattn_warp_full_softmax_v12ePK6__halfS1_S1_Pfiif_param_1];
	cvt.u64.u32 	%rd11, %r317;
	mov.u32 	%r72, %ctaid.x;
	mul.lo.s32 	%r73, %r72, %r279;
	shl.b32 	%r74, %r73, 4;
	cvt.u64.u32 	%rd12, %r74;
	add.s64 	%rd13, %rd11, %rd12;
	cvta.to.global.u64 	%rd14, %rd25;
	shl.b64 	%rd15, %rd13, 1;
	add.s64 	%rd16, %rd14, %rd15;
	ld.global.nc.u16 	%rs17, [%rd16];
	mov.u32 	%r75, %tid.x;
	shl.b32 	%r76, %r75, 1;
	and.b32  	%r77, %r76, 62;
	mov.u32 	%r78, _ZZ32flashattn_warp_full_softmax_v12ePK6__halfS1_S1_PfiifE2sK;
	add.s32 	%r79, %r78, %r77;
	st.shared.u16 	[%r79], %rs17;
	ld.global.nc.u16 	%rs18, [%rd16+2];
	st.shared.u16 	[%r79+64], %rs18;
	ld.global.nc.u16 	%rs19, [%rd16+4];
	st.shared.u16 	[%r79+128], %rs19;
	ld.global.nc.u16 	%rs20, [%rd16+6];
	st.shared.u16 	[%r79+192], %rs20;
	ld.global.nc.u16 	%rs21, [%rd16+8];
	st.shared.u16 	[%r79+256], %rs21;
	ld.global.nc.u16 	%rs22, [%rd16+10];
	st.shared.u16 	[%r79+320], %rs22;
	ld.global.nc.u16 	%rs23, [%rd16+12];
	st.shared.u16 	[%r79+384], %rs23;
	ld.global.nc.u16 	%rs24, [%rd16+14];
	st.shared.u16 	[%r79+448], %rs24;
	ld.global.nc.u16 	%rs25, [%rd16+16];
	st.shared.u16 	[%r79+512], %rs25;
	ld.global.nc.u16 	%rs26, [%rd16+18];
	st.shared.u16 	[%r79+576], %rs26;
	ld.global.nc.u16 	%rs27, [%rd16+20];
	st.shared.u16 	[%r79+640], %rs27;
	ld.global.nc.u16 	%rs28, [%rd16+22];
	st.shared.u16 	[%r79+704], %rs28;
	ld.global.nc.u16 	%rs29, [%rd16+24];
	st.shared.u16 	[%r79+768], %rs29;
	ld.global.nc.u16 	%rs30, [%rd16+26];
	st.shared.u16 	[%r79+832], %rs30;
	ld.global.nc.u16 	%rs31, [%rd16+28];
	st.shared.u16 	[%r79+896], %rs31;
	ld.global.nc.u16 	%rs32, [%rd16+30];
	st.shared.u16 	[%r79+960], %rs32;
	cvta.to.global.u64 	%rd17, %rd26;
	add.s64 	%rd18, %rd17, %rd15;
	ld.global.nc.u16 	%rs33, [%rd18];
	st.shared.u16 	[%r37], %rs33;
	ld.global.nc.u16 	%rs34, [%rd18+2];
	st.shared.u16 	[%r37+64], %rs34;
	ld.global.nc.u16 	%rs35, [%rd18+4];
	st.shared.u16 	[%r37+128], %rs35;
	ld.global.nc.u16 	%rs36, [%rd18+6];
	st.shared.u16 	[%r37+192], %rs36;
	ld.global.nc.u16 	%rs37, [%rd18+8];
	st.shared.u16 	[%r37+256], %rs37;
	ld.global.nc.u16 	%rs38, [%rd18+10];
	st.shared.u16 	[%r37+320], %rs38;
	ld.global.nc.u16 	%rs39, [%rd18+12];
	st.shared.u16 	[%r37+384], %rs39;
	ld.global.nc.u16 	%rs40, [%rd18+14];
	st.shared.u16 	[%r37+448], %rs40;
	ld.global.nc.u16 	%rs41, [%rd18+16];
	st.shared.u16 	[%r37+512], %rs41;
	ld.global.nc.u16 	%rs42, [%rd18+18];
	st.shared.u16 	[%r37+576], %rs42;
	ld.global.nc.u16 	%rs43, [%rd18+20];
	st.shared.u16 	[%r37+640], %rs43;
	ld.global.nc.u16 	%rs44, [%rd18+22];
	st.shared.u16 	[%r37+704], %rs44;
	ld.global.nc.u16 	%rs45, [%rd18+24];
	st.shared.u16 	[%r37+768], %rs45;
	ld.global.nc.u16 	%rs46, [%rd18+26];
	st.shared.u16 	[%r37+832], %rs46;
	ld.global.nc.u16 	%rs47, [%rd18+28];
	st.shared.u16 	[%r37+896], %rs47;
	ld.global.nc.u16 	%rs48, [%rd18+30];
	st.shared.u16 	[%r37+960], %rs48;
$L__BB0_7:
	ld.param.u32 	%r280, [_Z32flashattn_warp_full_softmax_v12ePK6__halfS1_S1_Pfiif_param_4];
	setp.ge.s32 	%p21, %r316, %r280;
	bar.sync 	0;
	mov.f32 	%f459, 0fE0AD78EC;
	@%p21 bra 	$L__BB0_9;
	ld.param.f32 	%f440, [_Z32flashattn_warp_full_softmax_v12ePK6__halfS1_S1_Pfiif_param_6];
	mov.u32 	%r80, %tid.x;
	shl.b32 	%r81, %r80, 1;
	and.b32  	%r82, %r81, 62;
	mov.u32 	%r83, _ZZ32flashattn_warp_full_softmax_v12ePK6__halfS1_S1_PfiifE2sK;
	add.s32 	%r84, %r83, %r82;
	ld.shared.u16 	%rs49, [%r84];
	// begin inline asm
	{  cvt.f32.f16 %f113, %rs49;}

	// end inline asm
	fma.rn.f32 	%f129, %f113, %f1, 0f00000000;
	ld.shared.u16 	%rs50, [%r84+64];
	// begin inline asm
	{  cvt.f32.f16 %f114, %rs50;}

	// end inline asm
	fma.rn.f32 	%f130, %f114, %f2, %f129;
	ld.shared.u16 	%rs51, [%r84+128];
	// begin inline asm
	{  cvt.f32.f16 %f115, %rs51;}

	// end inline asm
	fma.rn.f32 	%f131, %f115, %f3, %f130;
	ld.shared.u16 	%rs52, [%r84+192];
	// begin inline asm
	{  cvt.f32.f16 %f116, %rs52;}

	// end inline asm
	fma.rn.f32 	%f132, %f116, %f4, %f131;
	ld.shared.u16 	%rs53, [%r84+256];
	// begin inline asm
	{  cvt.f32.f16 %f117, %rs53;}

	// end inline asm
	fma.rn.f32 	%f133, %f117, %f5, %f132;
	ld.shared.u16 	%rs54, [%r84+320];
	// begin inline asm
	{  cvt.f32.f16 %f118, %rs54;}

	// end inline asm
	fma.rn.f32 	%f134, %f118, %f6, %f133;
	ld.shared.u16 	%rs55, [%r84+384];
	// begin inline asm
	{  cvt.f32.f16 %f119, %rs55;}

	// end inline asm
	fma.rn.f32 	%f135, %f119, %f7, %f134;
	ld.shared.u16 	%rs56, [%r84+448];
	// begin inline asm
	{  cvt.f32.f16 %f120, %rs56;}

	// end inline asm
	fma.rn.f32 	%f136, %f120, %f8, %f135;
	ld.shared.u16 	%rs57, [%r84+512];
	// begin inline asm
	{  cvt.f32.f16 %f121, %rs57;}

	// end inline asm
	fma.rn.f32 	%f137, %f121, %f9, %f136;
	ld.shared.u16 	%rs58, [%r84+576];
	// begin inline asm
	{  cvt.f32.f16 %f122, %rs58;}

	// end inline asm
	fma.rn.f32 	%f138, %f122, %f10, %f137;
	ld.shared.u16 	%rs59, [%r84+640];
	// begin inline asm
	{  cvt.f32.f16 %f123, %rs59;}

	// end inline asm
	fma.rn.f32 	%f139, %f123, %f11, %f138;
	ld.shared.u16 	%rs60, [%r84+704];
	// begin inline asm
	{  cvt.f32.f16 %f124, %rs60;}

	// end inline asm
	fma.rn.f32 	%f140, %f124, %f12, %f139;
	ld.shared.u16 	%rs61, [%r84+768];
	// begin inline asm
	{  cvt.f32.f16 %f125, %rs61;}

	// end inline asm
	fma.rn.f32 	%f141, %f125, %f13, %f140;
	ld.shared.u16 	%rs62, [%r84+832];
	// begin inline asm
	{  cvt.f32.f16 %f126, %rs62;}

	// end inline asm
	fma.rn.f32 	%f142, %f126, %f14, %f141;
	ld.shared.u16 	%rs63, [%r84+896];
	// begin inline asm
	{  cvt.f32.f16 %f127, %rs63;}

	// end inline asm
	fma.rn.f32 	%f143, %f127, %f15, %f142;
	ld.shared.u16 	%rs64, [%r84+960];
	// begin inline asm
	{  cvt.f32.f16 %f128, %rs64;}

	// end inline asm
	fma.rn.f32 	%f144, %f128, %f16, %f143;
	mul.f32 	%f459, %f440, %f144;
$L__BB0_9:
	ld.param.u32 	%r281, [_Z32flashattn_warp_full_softmax_v12ePK6__halfS1_S1_Pfiif_param_4];
	setp.ge.s32 	%p22, %r316, %r281;
	mov.b32 	%r85, %f459;
	shfl.sync.down.b32	%r86|%p23, %r85, 16, 31, -1;
	mov.b32 	%f146, %r86;
	max.f32 	%f147, %f459, %f146;
	mov.b32 	%r87, %f147;
	shfl.sync.down.b32	%r88|%p24, %r87, 8, 31, -1;
	mov.b32 	%f148, %r88;
	max.f32 	%f149, %f147, %f148;
	mov.b32 	%r89, %f149;
	shfl.sync.down.b32	%r90|%p25, %r89, 4, 31, -1;
	mov.b32 	%f150, %r90;
	max.f32 	%f151, %f149, %f150;
	mov.b32 	%r91, %f151;
	shfl.sync.down.b32	%r92|%p26, %r91, 2, 31, -1;
	mov.b32 	%f152, %r92;
	max.f32 	%f153, %f151, %f152;
	mov.b32 	%r93, %f153;
	shfl.sync.down.b32	%r94|%p27, %r93, 1, 31, -1;
	mov.b32 	%f154, %r94;
	max.f32 	%f37, %f153, %f154;
	mov.f32 	%f460, 0f00000000;
	@%p22 bra 	$L__BB0_11;
	sub.f32 	%f155, %f459, %f37;
	fma.rn.f32 	%f156, %f155, 0f3BBB989D, 0f3F000000;
	cvt.sat.f32.f32 	%f157, %f156;
	mov.f32 	%f158, 0f4B400001;
	mov.f32 	%f159, 0f437C0000;
	fma.rm.f32 	%f160, %f157, %f159, %f158;
	add.f32 	%f161, %f160, 0fCB40007F;
	neg.f32 	%f162, %f161;
	fma.rn.f32 	%f163, %f155, 0f3FB8AA3B, %f162;
	fma.rn.f32 	%f164, %f155, 0f32A57060, %f163;
	mov.b32 	%r95, %f160;
	shl.b32 	%r96, %r95, 23;
	mov.b32 	%f165, %r96;
	ex2.approx.ftz.f32 	%f166, %f164;
	mul.f32 	%f460, %f166, %f165;
$L__BB0_11:
	ld.param.u32 	%r282, [_Z32flashattn_warp_full_softmax_v12ePK6__halfS1_S1_Pfiif_param_4];
	setp.ge.s32 	%p28, %r316, %r282;
	mov.b32 	%r97, %f460;
	shfl.sync.down.b32	%r98|%p29, %r97, 16, 31, -1;
	mov.b32 	%f168, %r98;
	add.f32 	%f169, %f460, %f168;
	mov.b32 	%r99, %f169;
	shfl.sync.down.b32	%r100|%p30, %r99, 8, 31, -1;
	mov.b32 	%f170, %r100;
	add.f32 	%f171, %f169, %f170;
	mov.b32 	%r101, %f171;
	shfl.sync.down.b32	%r102|%p31, %r101, 4, 31, -1;
	mov.b32 	%f172, %r102;
	add.f32 	%f173, %f171, %f172;
	mov.b32 	%r103, %f173;
	shfl.sync.down.b32	%r104|%p32, %r103, 2, 31, -1;
	mov.b32 	%f174, %r104;
	add.f32 	%f175, %f173, %f174;
	mov.b32 	%r105, %f175;
	shfl.sync.down.b32	%r106|%p33, %r105, 1, 31, -1;
	mov.b32 	%f176, %r106;
	add.f32 	%f40, %f175, %f176;
	max.f32 	%f41, %f458, %f37;
	sub.f32 	%f177, %f458, %f41;
	fma.rn.f32 	%f178, %f177, 0f3BBB989D, 0f3F000000;
	cvt.sat.f32.f32 	%f179, %f178;
	mov.f32 	%f180, 0f4B400001;
	mov.f32 	%f181, 0f437C0000;
	fma.rm.f32 	%f182, %f179, %f181, %f180;
	add.f32 	%f183, %f182, 0fCB40007F;
	neg.f32 	%f184, %f183;
	fma.rn.f32 	%f185, %f177, 0f3FB8AA3B, %f184;
	fma.rn.f32 	%f186, %f177, 0f32A57060, %f185;
	mov.b32 	%r107, %f182;
	shl.b32 	%r108, %r107, 23;
	mov.b32 	%f187, %r108;
	ex2.approx.ftz.f32 	%f188, %f186;
	mul.f32 	%f42, %f188, %f187;
	sub.f32 	%f189, %f37, %f41;
	fma.rn.f32 	%f190, %f189, 0f3BBB989D, 0f3F000000;
	cvt.sat.f32.f32 	%f191, %f190;
	fma.rm.f32 	%f192, %f191, %f181, %f180;
	add.f32 	%f193, %f192, 0fCB40007F;
	neg.f32 	%f194, %f193;
	fma.rn.f32 	%f195, %f189, 0f3FB8AA3B, %f194;
	fma.rn.f32 	%f196, %f189, 0f32A57060, %f195;
	mov.b32 	%r109, %f192;
	shl.b32 	%r110, %r109, 23;
	mov.b32 	%f197, %r110;
	ex2.approx.ftz.f32 	%f198, %f196;
	mul.f32 	%f43, %f198, %f197;
	mov.f32 	%f461, 0f00000000;
	@%p28 bra 	$L__BB0_13;
	ld.shared.u16 	%rs65, [%r37];
	// begin inline asm
	{  cvt.f32.f16 %f461, %rs65;}

	// end inline asm
$L__BB0_13:
	ld.param.u32 	%r283, [_Z32flashattn_warp_full_softmax_v12ePK6__halfS1_S1_Pfiif_param_4];
	setp.ge.s32 	%p34, %r316, %r283;
	mul.f32 	%f201, %f460, %f461;
	mov.b32 	%r111, %f201;
	shfl.sync.down.b32	%r112|%p35, %r111, 16, 31, -1;
	mov.b32 	%f202, %r112;
	add.f32 	%f203, %f201, %f202;
	mov.b32 	%r113, %f203;
	shfl.sync.down.b32	%r114|%p36, %r113, 8, 31, -1;
	mov.b32 	%f204, %r114;
	add.f32 	%f205, %f203, %f204;
	mov.b32 	%r115, %f205;
	shfl.sync.down.b32	%r116|%p37, %r115, 4, 31, -1;
	mov.b32 	%f206, %r116;
	add.f32 	%f207, %f205, %f206;
	mov.b32 	%r117, %f207;
	shfl.sync.down.b32	%r118|%p38, %r117, 2, 31, -1;
	mov.b32 	%f208, %r118;
	add.f32 	%f209, %f207, %f208;
	mov.b32 	%r119, %f209;
	shfl.sync.down.b32	%r120|%p39, %r119, 1, 31, -1;
	mov.b32 	%f210, %r120;
	add.f32 	%f211, %f209, %f210;
	mul.f32 	%f212, %f42, %f456;
	fma.rn.f32 	%f456, %f43, %f211, %f212;
	mov.f32 	%f462, 0f00000000;
	@%p34 bra 	$L__BB0_15;
	ld.shared.u16 	%rs66, [%r37+64];
	// begin inline asm
	{  cvt.f32.f16 %f462, %rs66;}

	// end inline asm
$L__BB0_15:
	ld.param.u32 	%r284, [_Z32flashattn_warp_full_softmax_v12ePK6__halfS1_S1_Pfiif_param_4];
	setp.ge.s32 	%p40, %r316, %r284;
	mul.f32 	%f215, %f460, %f462;
	mov.b32 	%r121, %f215;
	shfl.sync.down.b32	%r122|%p41, %r121, 16, 31, -1;
	mov.b32 	%f216, %r122;
	add.f32 	%f217, %f215, %f216;
	mov.b32 	%r123, %f217;
	shfl.sync.down.b32	%r124|%p42, %r123, 8, 31, -1;
	mov.b32 	%f218, %r124;
	add.f32 	%f219, %f217, %f218;
	mov.b32 	%r125, %f219;
	shfl.sync.down.b32	%r126|%p43, %r125, 4, 31, -1;
	mov.b32 	%f220, %r126;
	add.f32 	%f221, %f219, %f220;
	mov.b32 	%r127, %f221;
	shfl.sync.down.b32	%r128|%p44, %r127, 2, 31, -1;
	mov.b32 	%f222, %r128;
	add.f32 	%f223, %f221, %f222;
	mov.b32 	%r129, %f223;
	shfl.sync.down.b32	%r130|%p45, %r129, 1, 31, -1;
	mov.b32 	%f224, %r130;
	add.f32 	%f225, %f223, %f224;
	mul.f32 	%f226, %f42, %f455;
	fma.rn.f32 	%f455, %f43, %f225, %f226;
	mov.f32 	%f463, 0f00000000;
	@%p40 bra 	$L__BB0_17;
	ld.shared.u16 	%rs67, [%r37+128];
	// begin inline asm
	{  cvt.f32.f16 %f463, %rs67;}

	// end inline asm
$L__BB0_17:
	ld.param.u32 	%r285, [_Z32flashattn_warp_full_softmax_v12ePK6__halfS1_S1_Pfiif_param_4];
	setp.ge.s32 	%p46, %r316, %r285;
	mul.f32 	%f229, %f460, %f463;
	mov.b32 	%r131, %f229;
	shfl.sync.down.b32	%r132|%p47, %r131, 16, 31, -1;
	mov.b32 	%f230, %r132;
	add.f32 	%f231, %f229, %f230;
	mov.b32 	%r133, %f231;
	shfl.sync.down.b32	%r134|%p48, %r133, 8, 31, -1;
	mov.b32 	%f232, %r134;
	add.f32 	%f233, %f231, %f232;
	mov.b32 	%r135, %f233;
	shfl.sync.down.b32	%r136|%p49, %r135, 4, 31, -1;
	mov.b32 	%f234, %r136;
	add.f32 	%f235, %f233, %f234;
	mov.b32 	%r137, %f235;
	shfl.sync.down.b32	%r138|%p50, %r137, 2, 31, -1;
	mov.b32 	%f236, %r138;
	add.f32 	%f237, %f235, %f236;
	mov.b32 	%r139, %f237;
	shfl.sync.down.b32	%r140|%p51, %r139, 1, 31, -1;
	mov.b32 	%f238, %r140;
	add.f32 	%f239, %f237, %f238;
	mul.f32 	%f240, %f42, %f454;
	fma.rn.f32 	%f454, %f43, %f239, %f240;
	mov.f32 	%f464, 0f00000000;
	@%p46 bra 	$L__BB0_19;
	ld.shared.u16 	%rs68, [%r37+192];
	// begin inline asm
	{  cvt.f32.f16 %f464, %rs68;}

	// end inline asm
$L__BB0_19:
	ld.param.u32 	%r286, [_Z32flashattn_warp_full_softmax_v12ePK6__halfS1_S1_Pfiif_param_4];
	setp.ge.s32 	%p52, %r316, %r286;
	mul.f32 	%f243, %f460, %f464;
	mov.b32 	%r141, %f243;
	shfl.sync.down.b32	%r142|%p53, %r141, 16, 31, -1;
	mov.b32 	%f244, %r142;
	add.f32 	%f245, %f243, %f244;
	mov.b32 	%r143, %f245;
	shfl.sync.down.b32	%r144|%p54, %r143, 8, 31, -1;
	mov.b32 	%f246, %r144;
	add.f32 	%f247, %f245, %f246;
	mov.b32 	%r145, %f247;
	shfl.sync.down.b32	%r146|%p55, %r145, 4, 31, -1;
	mov.b32 	%f248, %r146;
	add.f32 	%f249, %f247, %f248;
	mov.b32 	%r147, %f249;
	shfl.sync.down.b32	%r148|%p56, %r147, 2, 31, -1;
	mov.b32 	%f250, %r148;
	add.f32 	%f251, %f249, %f250;
	mov.b32 	%r149, %f251;
	shfl.sync.down.b32	%r150|%p57, %r149, 1, 31, -1;
	mov.b32 	%f252, %r150;
	add.f32 	%f253, %f251, %f252;
	mul.f32 	%f254, %f42, %f453;
	fma.rn.f32 	%f453, %f43, %f253, %f254;
	mov.f32 	%f465, 0f00000000;
	@%p52 bra 	$L__BB0_21;
	ld.shared.u16 	%rs69, [%r37+256];
	// begin inline asm
	{  cvt.f32.f16 %f465, %rs69;}

	// end inline asm
$L__BB0_21:
	ld.param.u32 	%r287, [_Z32flashattn_warp_full_softmax_v12ePK6__halfS1_S1_Pfiif_param_4];
	setp.ge.s32 	%p58, %r316, %r287;
	mul.f32 	%f257, %f460, %f465;
	mov.b32 	%r151, %f257;
	shfl.sync.down.b32	%r152|%p59, %r151, 16, 31, -1;
	mov.b32 	%f258, %r152;
	add.f32 	%f259, %f257, %f258;
	mov.b32 	%r153, %f259;
	shfl.sync.down.b32	%r154|%p60, %r153, 8, 31, -1;
	mov.b32 	%f260, %r154;
	add.f32 	%f261, %f259, %f260;
	mov.b32 	%r155, %f261;
	shfl.sync.down.b32	%r156|%p61, %r155, 4, 31, -1;
	mov.b32 	%f262, %r156;
	add.f32 	%f263, %f261, %f262;
	mov.b32 	%r157, %f263;
	shfl.sync.down.b32	%r158|%p62, %r157, 2, 31, -1;
	mov.b32 	%f264, %r158;
	add.f32 	%f265, %f263, %f264;
	mov.b32 	%r159, %f265;
	shfl.sync.down.b32	%r160|%p63, %r159, 1, 31, -1;
	mov.b32 	%f266, %r160;
	add.f32 	%f267, %f265, %f266;
	mul.f32 	%f268, %f42, %f452;
	fma.rn.f32 	%f452, %f43, %f267, %f268;
	mov.f32 	%f466, 0f00000000;
	@%p58 bra 	$L__BB0_23;
	ld.shared.u16 	%rs70, [%r37+320];
	// begin inline asm
	{  cvt.f32.f16 %f466, %rs70;}

	// end inline asm
$L__BB0_23:
	ld.param.u32 	%r288, [_Z32flashattn_warp_full_softmax_v12ePK6__halfS1_S1_Pfiif_param_4];
	setp.ge.s32 	%p64, %r316, %r288;
	mul.f32 	%f271, %f460, %f466;
	mov.b32 	%r161, %f271;
	shfl.sync.down.b32	%r162|%p65, %r161, 16, 31, -1;
	mov.b32 	%f272, %r162;
	add.f32 	%f273, %f271, %f272;
	mov.b32 	%r163, %f273;
	shfl.sync.down.b32	%r164|%p66, %r163, 8, 31, -1;
	mov.b32 	%f274, %r164;
	add.f32 	%f275, %f273, %f274;
	mov.b32 	%r165, %f275;
	shfl.sync.down.b32	%r166|%p67, %r165, 4, 31, -1;
	mov.b32 	%f276, %r166;
	add.f32 	%f277, %f275, %f276;
	mov.b32 	%r167, %f277;
	shfl.sync.down.b32	%r168|%p68, %r167, 2, 31, -1;
	mov.b32 	%f278, %r168;
	add.f32 	%f279, %f277, %f278;
	mov.b32 	%r169, %f279;
	shfl.sync.down.b32	%r170|%p69, %r169, 1, 31, -1;
	mov.b32 	%f280, %r170;
	add.f32 	%f281, %f279, %f280;
	mul.f32 	%f282, %f42, %f451;
	fma.rn.f32 	%f451, %f43, %f281, %f282;
	mov.f32 	%f467, 0f00000000;
	@%p64 bra 	$L__BB0_25;
	ld.shared.u16 	%rs71, [%r37+384];
	// begin inline asm
	{  cvt.f32.f16 %f467, %rs71;}

	// end inline asm
$L__BB0_25:
	ld.param.u32 	%r289, [_Z32flashattn_warp_full_softmax_v12ePK6__halfS1_S1_Pfiif_param_4];
	setp.ge.s32 	%p70, %r316, %r289;
	mul.f32 	%f285, %f460, %f467;
	mov.b32 	%r171, %f285;
	shfl.sync.down.b32	%r172|%p71, %r171, 16, 31, -1;
	mov.b32 	%f286, %r172;
	add.f32 	%f287, %f285, %f286;
	mov.b32 	%r173, %f287;
	shfl.sync.down.b32	%r174|%p72, %r173, 8, 31, -1;
	mov.b32 	%f288, %r174;
	add.f32 	%f289, %f287, %f288;
	mov.b32 	%r175, %f289;
	shfl.sync.down.b32	%r176|%p73, %r175, 4, 31, -1;
	mov.b32 	%f290, %r176;
	add.f32 	%f291, %f289, %f290;
	mov.b32 	%r177, %f291;
	shfl.sync.down.b32	%r178|%p74, %r177, 2, 31, -1;
	mov.b32 	%f292, %r178;
	add.f32 	%f293, %f291, %f292;
	mov.b32 	%r179, %f293;
	shfl.sync.down.b32	%r180|%p75, %r179, 1, 31, -1;
	mov.b32 	%f294, %r180;
	add.f32 	%f295, %f293, %f294;
	mul.f32 	%f296, %f42, %f450;
	fma.rn.f32 	%f450, %f43, %f295, %f296;
	mov.f32 	%f468, 0f00000000;
	@%p70 bra 	$L__BB0_27;
	ld.shared.u16 	%rs72, [%r37+448];
	// begin inline asm
	{  cvt.f32.f16 %f468, %rs72;}

	// end inline asm
$L__BB0_27:
	ld.param.u32 	%r290, [_Z32flashattn_warp_full_softmax_v12ePK6__halfS1_S1_Pfiif_param_4];
	setp.ge.s32 	%p76, %r316, %r290;
	mul.f32 	%f299, %f460, %f468;
	mov.b32 	%r181, %f299;
	shfl.sync.down.b32	%r182|%p77, %r181, 16, 31, -1;
	mov.b32 	%f300, %r182;
	add.f32 	%f301, %f299, %f300;
	mov.b32 	%r183, %f301;
	shfl.sync.down.b32	%r184|%p78, %r183, 8, 31, -1;
	mov.b32 	%f302, %r184;
	add.f32 	%f303, %f301, %f302;
	mov.b32 	%r185, %f303;
	shfl.sync.down.b32	%r186|%p79, %r185, 4, 31, -1;
	mov.b32 	%f304, %r186;
	add.f32 	%f305, %f303, %f304;
	mov.b32 	%r187, %f305;
	shfl.sync.down.b32	%r188|%p80, %r187, 2, 31, -1;
	mov.b32 	%f306, %r188;
	add.f32 	%f307, %f305, %f306;
	mov.b32 	%r189, %f307;
	shfl.sync.down.b32	%r190|%p81, %r189, 1, 31, -1;
	mov.b32 	%f308, %r190;
	add.f32 	%f309, %f307, %f308;
	mul.f32 	%f310, %f42, %f449;
	fma.rn.f32 	%f449, %f43, %f309, %f310;
	mov.f32 	%f469, 0f00000000;
	@%p76 bra 	$L__BB0_29;
	ld.shared.u16 	%rs73, [%r37+512];
	// begin inline asm
	{  cvt.f32.f16 %f469, %rs73;}

	// end inline asm
$L__BB0_29:
	ld.param.u32 	%r291, [_Z32flashattn_warp_full_softmax_v12ePK6__halfS1_S1_Pfiif_param_4];
	setp.ge.s32 	%p82, %r316, %r291;
	mul.f32 	%f313, %f460, %f469;
	mov.b32 	%r191, %f313;
	shfl.sync.down.b32	%r192|%p83, %r191, 16, 31, -1;
	mov.b32 	%f314, %r192;
	add.f32 	%f315, %f313, %f314;
	mov.b32 	%r193, %f315;
	shfl.sync.down.b32	%r194|%p84, %r193, 8, 31, -1;
	mov.b32 	%f316, %r194;
	add.f32 	%f317, %f315, %f316;
	mov.b32 	%r195, %f317;
	shfl.sync.down.b32	%r196|%p85, %r195, 4, 31, -1;
	mov.b32 	%f318, %r196;
	add.f32 	%f319, %f317, %f318;
	mov.b32 	%r197, %f319;
	shfl.sync.down.b32	%r198|%p86, %r197, 2, 31, -1;
	mov.b32 	%f320, %r198;
	add.f32 	%f321, %f319, %f320;
	mov.b32 	%r199, %f321;
	shfl.sync.down.b32	%r200|%p87, %r199, 1, 31, -1;
	mov.b32 	%f322, %r200;
	add.f32 	%f323, %f321, %f322;
	mul.f32 	%f324, %f42, %f448;
	fma.rn.f32 	%f448, %f43, %f323, %f324;
	mov.f32 	%f470, 0f00000000;
	@%p82 bra 	$L__BB0_31;
	ld.shared.u16 	%rs74, [%r37+576];
	// begin inline asm
	{  cvt.f32.f16 %f470, %rs74;}

	// end inline asm
$L__BB0_31:
	ld.param.u32 	%r292, [_Z32flashattn_warp_full_softmax_v12ePK6__halfS1_S1_Pfiif_param_4];
	setp.ge.s32 	%p88, %r316, %r292;
	mul.f32 	%f327, %f460, %f470;
	mov.b32 	%r201, %f327;
	shfl.sync.down.b32	%r202|%p89, %r201, 16, 31, -1;
	mov.b32 	%f328, %r202;
	add.f32 	%f329, %f327, %f328;
	mov.b32 	%r203, %f329;
	shfl.sync.down.b32	%r204|%p90, %r203, 8, 31, -1;
	mov.b32 	%f330, %r204;
	add.f32 	%f331, %f329, %f330;
	mov.b32 	%r205, %f331;
	shfl.sync.down.b32	%r206|%p91, %r205, 4, 31, -1;
	mov.b32 	%f332, %r206;
	add.f32 	%f333, %f331, %f332;
	mov.b32 	%r207, %f333;
	shfl.sync.down.b32	%r208|%p92, %r207, 2, 31, -1;
	mov.b32 	%f334, %r208;
	add.f32 	%f335, %f333, %f334;
	mov.b32 	%r209, %f335;
	shfl.sync.down.b32	%r210|%p93, %r209, 1, 31, -1;
	mov.b32 	%f336, %r210;
	add.f32 	%f337, %f335, %f336;
	mul.f32 	%f338, %f42, %f447;
	fma.rn.f32 	%f447, %f43, %f337, %f338;
	mov.f32 	%f471, 0f00000000;
	@%p88 bra 	$L__BB0_33;
	ld.shared.u16 	%rs75, [%r37+640];
	// begin inline asm
	{  cvt.f32.f16 %f471, %rs75;}

	// end inline asm
$L__BB0_33:
	ld.param.u32 	%r293, [_Z32flashattn_warp_full_softmax_v12ePK6__halfS1_S1_Pfiif_param_4];
	setp.ge.s32 	%p94, %r316, %r293;
	mul.f32 	%f341, %f460, %f471;
	mov.b32 	%r211, %f341;
	shfl.sync.down.b32	%r212|%p95, %r211, 16, 31, -1;
	mov.b32 	%f342, %r212;
	add.f32 	%f343, %f341, %f342;
	mov.b32 	%r213, %f343;
	shfl.sync.down.b32	%r214|%p96, %r213, 8, 31, -1;
	mov.b32 	%f344, %r214;
	add.f32 	%f345, %f343, %f344;
	mov.b32 	%r215, %f345;
	shfl.sync.down.b32	%r216|%p97, %r215, 4, 31, -1;
	mov.b32 	%f346, %r216;
	add.f32 	%f347, %f345, %f346;
	mov.b32 	%r217, %f347;
	shfl.sync.down.b32	%r218|%p98, %r217, 2, 31, -1;
	mov.b32 	%f348, %r218;
	add.f32 	%f349, %f347, %f348;
	mov.b32 	%r219, %f349;
	shfl.sync.down.b32	%r220|%p99, %r219, 1, 31, -1;
	mov.b32 	%f350, %r220;
	add.f32 	%f351, %f349, %f350;
	mul.f32 	%f352, %f42, %f446;
	fma.rn.f32 	%f446, %f43, %f351, %f352;
	mov.f32 	%f472, 0f00000000;
	@%p94 bra 	$L__BB0_35;
	ld.shared.u16 	%rs76, [%r37+704];
	// begin inline asm
	{  cvt.f32.f16 %f472, %rs76;}

	// end inline asm
$L__BB0_35:
	ld.param.u32 	%r294, [_Z32flashattn_warp_full_softmax_v12ePK6__halfS1_S1_Pfiif_param_4];
	setp.ge.s32 	%p100, %r316, %r294;
	mul.f32 	%f355, %f460, %f472;
	mov.b32 	%r221, %f355;
	shfl.sync.down.b32	%r222|%p101, %r221, 16, 31, -1;
	mov.b32 	%f356, %r222;
	add.f32 	%f357, %f355, %f356;
	mov.b32 	%r223, %f357;
	shfl.sync.down.b32	%r224|%p102, %r223, 8, 31, -1;
	mov.b32 	%f358, %r224;
	add.f32 	%f359, %f357, %f358;
	mov.b32 	%r225, %f359;
	shfl.sync.down.b32	%r226|%p103, %r225, 4, 31, -1;
	mov.b32 	%f360, %r226;
	add.f32 	%f361, %f359, %f360;
	mov.b32 	%r227, %f361;
	shfl.sync.down.b32	%r228|%p104, %r227, 2, 31, -1;
	mov.b32 	%f362, %r228;
	add.f32 	%f363, %f361, %f362;
	mov.b32 	%r229, %f363;
	shfl.sync.down.b32	%r230|%p105, %r229, 1, 31, -1;
	mov.b32 	%f364, %r230;
	add.f32 	%f365, %f363, %f364;
	mul.f32 	%f366, %f42, %f445;
	fma.rn.f32 	%f445, %f43, %f365, %f366;
	mov.f32 	%f473, 0f00000000;
	@%p100 bra 	$L__BB0_37;
	ld.shared.u16 	%rs77, [%r37+768];
	// begin inline asm
	{  cvt.f32.f16 %f473, %rs77;}

	// end inline asm
$L__BB0_37:
	ld.param.u32 	%r295, [_Z32flashattn_warp_full_softmax_v12ePK6__halfS1_S1_Pfiif_param_4];
	setp.ge.s32 	%p106, %r316, %r295;
	mul.f32 	%f369, %f460, %f473;
	mov.b32 	%r231, %f369;
	shfl.sync.down.b32	%r232|%p107, %r231, 16, 31, -1;
	mov.b32 	%f370, %r232;
	add.f32 	%f371, %f369, %f370;
	mov.b32 	%r233, %f371;
	shfl.sync.down.b32	%r234|%p108, %r233, 8, 31, -1;
	mov.b32 	%f372, %r234;
	add.f32 	%f373, %f371, %f372;
	mov.b32 	%r235, %f373;
	shfl.sync.down.b32	%r236|%p109, %r235, 4, 31, -1;
	mov.b32 	%f374, %r236;
	add.f32 	%f375, %f373, %f374;
	mov.b32 	%r237, %f375;
	shfl.sync.down.b32	%r238|%p110, %r237, 2, 31, -1;
	mov.b32 	%f376, %r238;
	add.f32 	%f377, %f375, %f376;
	mov.b32 	%r239, %f377;
	shfl.sync.down.b32	%r240|%p111, %r239, 1, 31, -1;
	mov.b32 	%f378, %r240;
	add.f32 	%f379, %f377, %f378;
	mul.f32 	%f380, %f42, %f444;
	fma.rn.f32 	%f444, %f43, %f379, %f380;
	mov.f32 	%f474, 0f00000000;
	@%p106 bra 	$L__BB0_39;
	ld.shared.u16 	%rs78, [%r37+832];
	// begin inline asm
	{  cvt.f32.f16 %f474, %rs78;}

	// end inline asm
$L__BB0_39:
	ld.param.u32 	%r296, [_Z32flashattn_warp_full_softmax_v12ePK6__halfS1_S1_Pfiif_param_4];
	setp.ge.s32 	%p112, %r316, %r296;
	mul.f32 	%f383, %f460, %f474;
	mov.b32 	%r241, %f383;
	shfl.sync.down.b32	%r242|%p113, %r241, 16, 31, -1;
	mov.b32 	%f384, %r242;
	add.f32 	%f385, %f383, %f384;
	mov.b32 	%r243, %f385;
	shfl.sync.down.b32	%r244|%p114, %r243, 8, 31, -1;
	mov.b32 	%f386, %r244;
	add.f32 	%f387, %f385, %f386;
	mov.b32 	%r245, %f387;
	shfl.sync.down.b32	%r246|%p115, %r245, 4, 31, -1;
	mov.b32 	%f388, %r246;
	add.f32 	%f389, %f387, %f388;
	mov.b32 	%r247, %f389;
	shfl.sync.down.b32	%r248|%p116, %r247, 2, 31, -1;
	mov.b32 	%f390, %r248;
	add.f32 	%f391, %f389, %f390;
	mov.b32 	%r249, %f391;
	shfl.sync.down.b32	%r250|%p117, %r249, 1, 31, -1;
	mov.b32 	%f392, %r250;
	add.f32 	%f393, %f391, %f392;
	mul.f32 	%f394, %f42, %f443;
	fma.rn.f32 	%f443, %f43, %f393, %f394;
	mov.f32 	%f475, 0f00000000;
	@%p112 bra 	$L__BB0_41;
	ld.shared.u16 	%rs79, [%r37+896];
	// begin inline asm
	{  cvt.f32.f16 %f475, %rs79;}

	// end inline asm
$L__BB0_41:
	ld.param.u32 	%r297, [_Z32flashattn_warp_full_softmax_v12ePK6__halfS1_S1_Pfiif_param_4];
	setp.ge.s32 	%p118, %r316, %r297;
	mul.f32 	%f397, %f460, %f475;
	mov.b32 	%r251, %f397;
	shfl.sync.down.b32	%r252|%p119, %r251, 16, 31, -1;
	mov.b32 	%f398, %r252;
	add.f32 	%f399, %f397, %f398;
	mov.b32 	%r253, %f399;
	shfl.sync.down.b32	%r254|%p120, %r253, 8, 31, -1;
	mov.b32 	%f400, %r254;
	add.f32 	%f401, %f399, %f400;
	mov.b32 	%r255, %f401;
	shfl.sync.down.b32	%r256|%p121, %r255, 4, 31, -1;
	mov.b32 	%f402, %r256;
	add.f32 	%f403, %f401, %f402;
	mov.b32 	%r257, %f403;
	shfl.sync.down.b32	%r258|%p122, %r257, 2, 31, -1;
	mov.b32 	%f404, %r258;
	add.f32 	%f405, %f403, %f404;
	mov.b32 	%r259, %f405;
	shfl.sync.down.b32	%r260|%p123, %r259, 1, 31, -1;
	mov.b32 	%f406, %r260;
	add.f32 	%f407, %f405, %f406;
	mul.f32 	%f408, %f42, %f442;
	fma.rn.f32 	%f442, %f43, %f407, %f408;
	mov.f32 	%f476, 0f00000000;
	@%p118 bra 	$L__BB0_43;
	ld.shared.u16 	%rs80, [%r37+960];
	// begin inline asm
	{  cvt.f32.f16 %f476, %rs80;}

	// end inline asm
$L__BB0_43:
	ld.param.u32 	%r298, [_Z32flashattn_warp_full_softmax_v12ePK6__halfS1_S1_Pfiif_param_4];
	mul.f32 	%f410, %f460, %f476;
	mov.b32 	%r261, %f410;
	shfl.sync.down.b32	%r262|%p124, %r261, 16, 31, -1;
	mov.b32 	%f411, %r262;
	add.f32 	%f412, %f410, %f411;
	mov.b32 	%r263, %f412;
	shfl.sync.down.b32	%r264|%p125, %r263, 8, 31, -1;
	mov.b32 	%f413, %r264;
	add.f32 	%f414, %f412, %f413;
	mov.b32 	%r265, %f414;
	shfl.sync.down.b32	%r266|%p126, %r265, 4, 31, -1;
	mov.b32 	%f415, %r266;
	add.f32 	%f416, %f414, %f415;
	mov.b32 	%r267, %f416;
	shfl.sync.down.b32	%r268|%p127, %r267, 2, 31, -1;
	mov.b32 	%f417, %r268;
	add.f32 	%f418, %f416, %f417;
	mov.b32 	%r269, %f418;
	shfl.sync.down.b32	%r270|%p128, %r269, 1, 31, -1;
	mov.b32 	%f419, %r270;
	add.f32 	%f420, %f418, %f419;
	mul.f32 	%f421, %f42, %f441;
	fma.rn.f32 	%f441, %f43, %f420, %f421;
	mul.f32 	%f422, %f40, %f43;
	fma.rn.f32 	%f457, %f457, %f42, %f422;
	bar.sync 	0;
	add.s32 	%r318, %r318, 32;
	add.s32 	%r317, %r317, 512;
	add.s32 	%r316, %r316, 32;
	setp.lt.s32 	%p129, %r318, %r298;
	mov.f32 	%f458, %f41;
	@%p129 bra 	$L__BB0_5;
	mov.u32 	%r271, %tid.x;
	and.b32  	%r272, %r271, 31;
	setp.ne.s32 	%p130, %r272, 0;
	@%p130 bra 	$L__BB0_46;
	ld.param.u32 	%r299, [_Z32flashattn_warp_full_softmax_v12ePK6__halfS1_S1_Pfiif_param_4];
	ld.param.u64 	%rd27, [_Z32flashattn_warp_full_softmax_v12ePK6__halfS1_S1_Pfiif_param_3];
	shl.b32 	%r273, %r4, 4;
	cvt.u64.u32 	%rd19, %r273;
	mov.u32 	%r274, %ctaid.x;
	mul.lo.s32 	%r275, %r274, %r299;
	shl.b32 	%r276, %r275, 4;
	cvt.u64.u32 	%rd20, %r276;
	add.s64 	%rd21, %rd20, %rd19;
	rcp.rn.f32 	%f423, %f457;
	mul.f32 	%f424, %f423, %f456;
	cvta.to.global.u64 	%rd22, %rd27;
	shl.b64 	%rd23, %rd21, 2;
	add.s64 	%rd24, %rd22, %rd23;
	st.global.f32 	[%rd24], %f424;
	mul.f32 	%f425, %f423, %f455;
	st.global.f32 	[%rd24+4], %f425;
	mul.f32 	%f426, %f423, %f454;
	st.global.f32 	[%rd24+8], %f426;
	mul.f32 	%f427, %f423, %f453;
	st.global.f32 	[%rd24+12], %f427;
	mul.f32 	%f428, %f423, %f452;
	st.global.f32 	[%rd24+16], %f428;
	mul.f32 	%f429, %f423, %f451;
	st.global.f32 	[%rd24+20], %f429;
	mul.f32 	%f430, %f423, %f450;
	st.global.f32 	[%rd24+24], %f430;
	mul.f32 	%f431, %f423, %f449;
	st.global.f32 	[%rd24+28], %f431;
	mul.f32 	%f432, %f423, %f448;
	st.global.f32 	[%rd24+32], %f432;
	mul.f32 	%f433, %f423, %f447;
	st.global.f32 	[%rd24+36], %f433;
	mul.f32 	%f434, %f423, %f446;
	st.global.f32 	[%rd24+40], %f434;
	mul.f32 	%f435, %f423, %f445;
	st.global.f32 	[%rd24+44], %f435;
	mul.f32 	%f436, %f423, %f444;
	st.global.f32 	[%rd24+48], %f436;
	mul.f32 	%f437, %f423, %f443;
	st.global.f32 	[%rd24+52], %f437;
	mul.f32 	%f438, %f423, %f442;
	st.global.f32 	[%rd24+56], %f438;
	mul.f32 	%f439, %f423, %f441;
	st.global.f32 	[%rd24+60], %f439;
$L__BB0_46:
	ret;

}


// ===== COMPILED SASS (sm_100) =====

	.target	sm_100

	.elftype	@"ET_EXEC"


//--------------------- .note.nv.tkinfo           --------------------------
	.section	.note.nv.tkinfo,"",@"SHT_NOTE"
	.sectionflags	@"SHF_NOTE_NV_TKINFO"
	.tkinfo
        /*0018*/ 	.word	0x00000002
        /*0030*/ 	.string	""
        /*0030*/ 	.string	"ptxas"
        /*0030*/ 	.string	"Cuda compilation tools, release 13.0, V13.0.88"
        /*0030*/ 	.string	"Build cuda_13.0.r13.0/compiler.36424714_0"
        /*0030*/ 	.string	"-arch sm_100 -m 64 "



//--------------------- .note.nv.cuinfo           --------------------------
	.section	.note.nv.cuinfo,"",@"SHT_NOTE"
	.sectionflags	@"SHF_NOTE_NV_CUINFO"
        /*0018*/ 	.short	0x0002
        /*001a*/ 	.short	0x0064
        /*001c*/ 	.short	0x0082
	.zero		2


//--------------------- .nv.info                  --------------------------
	.section	.nv.info,"",@"SHT_CUDA_INFO"
	.align	4


	//----- nvinfo : EIATTR_REGCOUNT
	.align		4
        /*0000*/ 	.byte	0x04, 0x2f
        /*0002*/ 	.short	(.L_1 - .L_0)
	.align		4
.L_0:
        /*0004*/ 	.word	index@(_Z32flashattn_warp_full_softmax_v12ePK6__halfS1_S1_Pfiif)
        /*0008*/ 	.word	0x00000038


	//----- nvinfo : EIATTR_FRAME_SIZE
	.align		4
.L_1:
        /*000c*/ 	.byte	0x04, 0x11
        /*000e*/ 	.short	(.L_3 - .L_2)
	.align		4
.L_2:
        /*0010*/ 	.word	index@($__internal_0_$__cuda_sm20_rcp_rn_f32_slowpath)
        /*0014*/ 	.word	0x00000000


	//----- nvinfo : EIATTR_FRAME_SIZE
	.align		4
.L_3:
        /*0018*/ 	.byte	0x04, 0x11
        /*001a*/ 	.short	(.L_5 - .L_4)
	.align		4
.L_4:
        /*001c*/ 	.word	index@(_Z32flashattn_warp_full_softmax_v12ePK6__halfS1_S1_Pfiif)
        /*0020*/ 	.word	0x00000000


	//----- nvinfo : EIATTR_MIN_STACK_SIZE
	.align		4
.L_5:
        /*0024*/ 	.byte	0x04, 0x12
        /*0026*/ 	.short	(.L_7 - .L_6)
	.align		4
.L_6:
        /*0028*/ 	.word	index@(_Z32flashattn_warp_full_softmax_v12ePK6__halfS1_S1_Pfiif)
        /*002c*/ 	.word	0x00000000
.L_7:


//--------------------- .nv.compat                --------------------------
	.section	.nv.compat,"",@"SHT_CUDA_COMPAT_INFO"
	.align	4
        /*0000*/ 	.byte	0x02, 0x09, 0x00, 0x00, 0x02, 0x02, 0x01, 0x00, 0x02, 0x05, 0x05, 0x00, 0x03, 0x07, 0x01, 0x01
        /*0010*/ 	.byte	0x02, 0x03, 0x00, 0x00, 0x02, 0x06, 0x01, 0x00, 0x04, 0x0b, 0x08, 0x00, 0x09, 0x00, 0x00, 0x00
        /*0020*/ 	.byte	0x00, 0x00, 0x00, 0x00


//--------------------- .nv.info._Z32flashattn_warp_full_softmax_v12ePK6__halfS1_S1_Pfiif --------------------------
	.section	.nv.info._Z32flashattn_warp_full_softmax_v12ePK6__halfS1_S1_Pfiif,"",@"SHT_CUDA_INFO"
	.sectionflags	@""
	.align	4


	//----- nvinfo : EIATTR_CUDA_API_VERSION
	.align		4
        /*0000*/ 	.byte	0x04, 0x37
        /*0002*/ 	.short	(.L_9 - .L_8)
.L_8:
        /*0004*/ 	.word	0x00000082


	//----- nvinfo : EIATTR_KPARAM_INFO
	.align		4
.L_9:
        /*0008*/ 	.byte	0x04, 0x17
        /*000a*/ 	.short	(.L_11 - .L_10)
.L_10:
        /*000c*/ 	.word	0x00000000
        /*0010*/ 	.short	0x0006
        /*0012*/ 	.short	0x0028
        /*0014*/ 	.byte	0x00, 0xf0, 0x11, 0x00


	//----- nvinfo : EIATTR_KPARAM_INFO
	.align		4
.L_11:
        /*0018*/ 	.byte	0x04, 0x17
        /*001a*/ 	.short	(.L_13 - .L_12)
.L_12:
        /*001c*/ 	.word	0x00000000
        /*0020*/ 	.short	0x0005
        /*0022*/ 	.short	0x0024
        /*0024*/ 	.byte	0x00, 0xf0, 0x11, 0x00


	//----- nvinfo : EIATTR_KPARAM_INFO
	.align		4
.L_13:
        /*0028*/ 	.byte	0x04, 0x17
        /*002a*/ 	.short	(.L_15 - .L_14)
.L_14:
        /*002c*/ 	.word	0x00000000
        /*0030*/ 	.short	0x0004
        /*0032*/ 	.short	0x0020
        /*0034*/ 	.byte	0x00, 0xf0, 0x11, 0x00


	//----- nvinfo : EIATTR_KPARAM_INFO
	.align		4
.L_15:
        /*0038*/ 	.byte	0x04, 0x17
        /*003a*/ 	.short	(.L_17 - .L_16)
.L_16:
        /*003c*/ 	.word	0x00000000
        /*0040*/ 	.short	0x0003
        /*0042*/ 	.short	0x0018
        /*0044*/ 	.byte	0x00, 0xf5, 0x21, 0x00


	//----- nvinfo : EIATTR_KPARAM_INFO
	.align		4
.L_17:
        /*0048*/ 	.byte	0x04, 0x17
        /*004a*/ 	.short	(.L_19 - .L_18)
.L_18:
        /*004c*/ 	.word	0x00000000
        /*0050*/ 	.short	0x0002
        /*0052*/ 	.short	0x0010
        /*0054*/ 	.byte	0x00, 0xf5, 0x21, 0x00


	//----- nvinfo : EIATTR_KPARAM_INFO
	.align		4
.L_19:
        /*0058*/ 	.byte	0x04, 0x17
        /*005a*/ 	.short	(.L_21 - .L_20)
.L_20:
        /*005c*/ 	.word	0x00000000
        /*0060*/ 	.short	0x0001
        /*0062*/ 	.short	0x0008
        /*0064*/ 	.byte	0x00, 0xf5, 0x21, 0x00


	//----- nvinfo : EIATTR_KPARAM_INFO
	.align		4
.L_21:
        /*0068*/ 	.byte	0x04, 0x17
        /*006a*/ 	.short	(.L_23 - .L_22)
.L_22:
        /*006c*/ 	.word	0x00000000
        /*0070*/ 	.short	0x0000
        /*0072*/ 	.short	0x0000
        /*0074*/ 	.byte	0x00, 0xf5, 0x21, 0x00


	//----- nvinfo : EIATTR_SPARSE_MMA_MASK
	.align		4
.L_23:
        /*0078*/ 	.byte	0x03, 0x50
        /*007a*/ 	.short	0x0000


	//----- nvinfo : EIATTR_MAXREG_COUNT
	.align		4
        /*007c*/ 	.byte	0x03, 0x1b
        /*007e*/ 	.short	0x00ff


	//----- nvinfo : EIATTR_NUM_BARRIERS
	.align		4
        /*0080*/ 	.byte	0x02, 0x4c
        /*0082*/ 	.byte	0x01
	.zero		1


	//----- nvinfo : EIATTR_MERCURY_ISA_VERSION
	.align		4
        /*0084*/ 	.byte	0x03, 0x5f
        /*0086*/ 	.short	0x0101


	//----- nvinfo : EIATTR_COOP_GROUP_MASK_REGIDS
	.align		4
        /*0088*/ 	.byte	0x04, 0x29
        /*008a*/ 	.short	(.L_25 - .L_24)


	//   ....[0]....
.L_24:
        /*008c*/ 	.word	0xffffffff


	//   ....[1]....
        /*0090*/ 	.word	0xffffffff


	//   ....[2]....
        /*0094*/ 	.word	0xffffffff


	//   ....[3]....
        /*0098*/ 	.word	0xffffffff


	//   ....[4]....
        /*009c*/ 	.word	0xffffffff


	//   ....[5]....
        /*00a0*/ 	.word	0xffffffff


	//   ....[6]....
        /*00a4*/ 	.word	0xffffffff


	//   ....[7]....
        /*00a8*/ 	.word	0xffffffff


	//   ....[8]....
        /*00ac*/ 	.word	0xffffffff


	//   ....[9]....
        /*00b0*/ 	.word	0xffffffff


	//   ....[10]....
        /*00b4*/ 	.word	0xffffffff


	//   ....[11]....
        /*00b8*/ 	.word	0xffffffff


	//   ....[12]....
        /*00bc*/ 	.word	0xffffffff


	//   ....[13]....
        /*00c0*/ 	.word	0xffffffff


	//   ....[14]....
        /*00c4*/ 	.word	0xffffffff


	//   ....[15]....
        /*00c8*/ 	.word	0xffffffff


	//   ....[16]....
        /*00cc*/ 	.word	0xffffffff


	//   ....[17]....
        /*00d0*/ 	.word	0xffffffff


	//   ....[18]....
        /*00d4*/ 	.word	0xffffffff


	//   ....[19]....
        /*00d8*/ 	.word	0xffffffff


	//   ....[20]....
        /*00dc*/ 	.word	0xffffffff


	//   ....[21]....
        /*00e0*/ 	.word	0xffffffff


	//   ....[22]....
        /*00e4*/ 	.word	0xffffffff


	//   ....[23]....
        /*00e8*/ 	.word	0xffffffff


	//   ....[24]....
        /*00ec*/ 	.word	0xffffffff


	//   ....[25]....
        /*00f0*/ 	.word	0xffffffff


	//   ....[26]....
        /*00f4*/ 	.word	0xffffffff


	//   ....[27]....
        /*00f8*/ 	.word	0xffffffff


	//   ....[28]....
        /*00fc*/ 	.word	0xffffffff


	//   ....[29]....
        /*0100*/ 	.word	0xffffffff


	//   ....[30]....
        /*0104*/ 	.word	0xffffffff


	//   ....[31]....
        /*0108*/ 	.word	0xffffffff


	//   ....[32]....
        /*010c*/ 	.word	0xffffffff


	//   ....[33]....
        /*0110*/ 	.word	0xffffffff


	//   ....[34]....
        /*0114*/ 	.word	0xffffffff


	//   ....[35]....
        /*0118*/ 	.word	0xffffffff


	//   ....[36]....
        /*011c*/ 	.word	0xffffffff


	//   ....[37]....
        /*0120*/ 	.word	0xffffffff


	//   ....[38]....
        /*0124*/ 	.word	0xffffffff


	//   ....[39]....
        /*0128*/ 	.word	0xffffffff


	//   ....[40]....
        /*012c*/ 	.word	0xffffffff


	//   ....[41]....
        /*0130*/ 	.word	0xffffffff


	//   ....[42]....
        /*0134*/ 	.word	0xffffffff


	//   ....[43]....
        /*0138*/ 	.word	0xffffffff


	//   ....[44]....
        /*013c*/ 	.word	0xffffffff


	//   ....[45]....
        /*0140*/ 	.word	0xffffffff


	//   ....[46]....
        /*0144*/ 	.word	0xffffffff


	//   ....[47]....
        /*0148*/ 	.word	0xffffffff


	//   ....[48]....
        /*014c*/ 	.word	0xffffffff


	//   ....[49]....
        /*0150*/ 	.word	0xffffffff


	//   ....[50]....
        /*0154*/ 	.word	0xffffffff


	//   ....[51]....
        /*0158*/ 	.word	0xffffffff


	//   ....[52]....
        /*015c*/ 	.word	0xffffffff


	//   ....[53]....
        /*0160*/ 	.word	0xffffffff


	//   ....[54]....
        /*0164*/ 	.word	0xffffffff


	//   ....[55]....
        /*0168*/ 	.word	0xffffffff


	//   ....[56]....
        /*016c*/ 	.word	0xffffffff


	//   ....[57]....
        /*0170*/ 	.word	0xffffffff


	//   ....[58]....
        /*0174*/ 	.word	0xffffffff


	//   ....[59]....
        /*0178*/ 	.word	0xffffffff


	//   ....[60]....
        /*017c*/ 	.word	0xffffffff


	//   ....[61]....
        /*0180*/ 	.word	0xffffffff


	//   ....[62]....
        /*0184*/ 	.word	0xffffffff


	//   ....[63]....
        /*0188*/ 	.word	0xffffffff


	//   ....[64]....
        /*018c*/ 	.word	0xffffffff


	//   ....[65]....
        /*0190*/ 	.word	0xffffffff


	//   ....[66]....
        /*0194*/ 	.word	0xffffffff


	//   ....[67]....
        /*0198*/ 	.word	0xffffffff


	//   ....[68]....
        /*019c*/ 	.word	0xffffffff


	//   ....[69]....
        /*01a0*/ 	.word	0xffffffff


	//   ....[70]....
        /*01a4*/ 	.word	0xffffffff


	//   ....[71]....
        /*01a8*/ 	.word	0xffffffff


	//   ....[72]....
        /*01ac*/ 	.word	0xffffffff


	//   ....[73]....
        /*01b0*/ 	.word	0xffffffff


	//   ....[74]....
        /*01b4*/ 	.word	0xffffffff


	//   ....[75]....
        /*01b8*/ 	.word	0xffffffff


	//   ....[76]....
        /*01bc*/ 	.word	0xffffffff


	//   ....[77]....
        /*01c0*/ 	.word	0xffffffff


	//   ....[78]....
        /*01c4*/ 	.word	0xffffffff


	//   ....[79]....
        /*01c8*/ 	.word	0xffffffff


	//   ....[80]....
        /*01cc*/ 	.word	0xffffffff


	//   ....[81]....
        /*01d0*/ 	.word	0xffffffff


	//   ....[82]....
        /*01d4*/ 	.word	0xffffffff


	//   ....[83]....
        /*01d8*/ 	.word	0xffffffff


	//   ....[84]....
        /*01dc*/ 	.word	0xffffffff


	//   ....[85]....
        /*01e0*/ 	.word	0xffffffff


	//   ....[86]....
        /*01e4*/ 	.word	0xffffffff


	//   ....[87]....
        /*01e8*/ 	.word	0xffffffff


	//   ....[88]....
        /*01ec*/ 	.word	0xffffffff


	//   ....[89]....
        /*01f0*/ 	.word	0xffffffff


	//   ....[90]....
        /*01f4*/ 	.word	0xffffffff


	//   ....[91]....
        /*01f8*/ 	.word	0xffffffff


	//   ....[92]....
        /*01fc*/ 	.word	0xffffffff


	//   ....[93]....
        /*0200*/ 	.word	0xffffffff


	//   ....[94]....
        /*0204*/ 	.word	0xffffffff


	//   ....[95]....
        /*0208*/ 	.word	0xffffffff


	//   ....[96]....
        /*020c*/ 	.word	0xffffffff


	//   ....[97]....
        /*0210*/ 	.word	0xffffffff


	//   ....[98]....
        /*0214*/ 	.word	0xffffffff


	//   ....[99]....
        /*0218*/ 	.word	0xffffffff


	//   ....[100]....
        /*021c*/ 	.word	0xffffffff


	//   ....[101]....
        /*0220*/ 	.word	0xffffffff


	//   ....[102]....
        /*0224*/ 	.word	0xffffffff


	//   ....[103]....
        /*0228*/ 	.word	0xffffffff


	//   ....[104]....
        /*022c*/ 	.word	0xffffffff


	//   ....[105]....
        /*0230*/ 	.word	0xffffffff


	//----- nvinfo : EIATTR_COOP_GROUP_INSTR_OFFSETS
	.align		4
.L_25:
        /*0234*/ 	.byte	0x04, 0x28
        /*0236*/ 	.short	(.L_27 - .L_26)


	//   ....[0]....
.L_26:
        /*0238*/ 	.word	0x00000410


	//   ....[1]....
        /*023c*/ 	.word	0x00000450


	//   ....[2]....
        /*0240*/ 	.word	0x00000480


	//   ....[3]....
        /*0244*/ 	.word	0x00000490


	//   ....[4]....
        /*0248*/ 	.word	0x000004a0


	//   ....[5]....
        /*024c*/ 	.word	0x000004b0


	//   ....[6]....
        /*0250*/ 	.word	0x000004d0


	//   ....[7]....
        /*0254*/ 	.word	0x000004f0


	//   ....[8]....
        /*0258*/ 	.word	0x00000500


	//   ....[9]....
        /*025c*/ 	.word	0x00000510


	//   ....[10]....
        /*0260*/ 	.word	0x00000530


	//   ....[11]....
        /*0264*/ 	.word	0x00000540


	//   ....[12]....
        /*0268*/ 	.word	0x00000560


	//   ....[13]....
        /*026c*/ 	.word	0x00000570


	//   ....[14]....
        /*0270*/ 	.word	0x00000590


	//   ....[15]....
        /*0274*/ 	.word	0x000005b0


	//   ....[16]....
        /*0278*/ 	.word	0x00000ef0


	//   ....[17]....
        /*027c*/ 	.word	0x00000f30


	//   ....[18]....
        /*0280*/ 	.word	0x00000f50


	//   ....[19]....
        /*0284*/ 	.word	0x00000f70


	//   ....[20]....
        /*0288*/ 	.word	0x00000f90


	//   ....[21]....
        /*028c*/ 	.word	0x00001190


	//   ....[22]....
        /*0290*/ 	.word	0x000011c0


	//   ....[23]....
        /*0294*/ 	.word	0x00001220


	//   ....[24]....
        /*0298*/ 	.word	0x00001240


	//   ....[25]....
        /*029c*/ 	.word	0x000012e0


	//   ....[26]....
        /*02a0*/ 	.word	0x00001360


	//   ....[27]....
        /*02a4*/ 	.word	0x00001390


	//   ....[28]....
        /*02a8*/ 	.word	0x000013d0


	//   ....[29]....
        /*02ac*/ 	.word	0x00001470


	//   ....[30]....
        /*02b0*/ 	.word	0x00001490


	//   ....[31]....
        /*02b4*/ 	.word	0x000014b0


	//   ....[32]....
        /*02b8*/ 	.word	0x000014d0


	//   ....[33]....
        /*02bc*/ 	.word	0x000014f0


	//   ....[34]....
        /*02c0*/ 	.word	0x00001530


	//   ....[35]....
        /*02c4*/ 	.word	0x00001560


	//   ....[36]....
        /*02c8*/ 	.word	0x00001590


	//   ....[37]....
        /*02cc*/ 	.word	0x000015a0


	//   ....[38]....
        /*02d0*/ 	.word	0x000015d0


	//   ....[39]....
        /*02d4*/ 	.word	0x00001620


	//   ....[40]....
        /*02d8*/ 	.word	0x00001680


	//   ....[41]....
        /*02dc*/ 	.word	0x000016d0


	//   ....[42]....
        /*02e0*/ 	.word	0x000016f0


	//   ....[43]....
        /*02e4*/ 	.word	0x00001700


	//   ....[44]....
        /*02e8*/ 	.word	0x00001710


	//   ....[45]....
        /*02ec*/ 	.word	0x000017b0


	//   ....[46]....
        /*02f0*/ 	.word	0x00001800


	//   ....[47]....
        /*02f4*/ 	.word	0x00001810


	//   ....[48]....
        /*02f8*/ 	.word	0x00001840


	//   ....[49]....
        /*02fc*/ 	.word	0x00001890


	//   ....[50]....
        /*0300*/ 	.word	0x000018b0


	//   ....[51]....
        /*0304*/ 	.word	0x00001900


	//   ....[52]....
        /*0308*/ 	.word	0x00001930


	//   ....[53]....
        /*030c*/ 	.word	0x00001980


	//   ....[54]....
        /*0310*/ 	.word	0x00001990


	//   ....[55]....
        /*0314*/ 	.word	0x000019b0


	//   ....[56]....
        /*0318*/ 	.word	0x000019c0


	//   ....[57]....
        /*031c*/ 	.word	0x000019f0


	//   ....[58]....
        /*0320*/ 	.word	0x00001a10


	//   ....[59]....
        /*0324*/ 	.word	0x00001a30


	//   ....[60]....
        /*0328*/ 	.word	0x00001a40


	//   ....[61]....
        /*032c*/ 	.word	0x00001a50


	//   ....[62]....
        /*0330*/ 	.word	0x00001ac0


	//   ....[63]....
        /*0334*/ 	.word	0x00001ae0


	//   ....[64]....
        /*0338*/ 	.word	0x00001b00


	//   ....[65]....
        /*033c*/ 	.word	0x00001b10


	//   ....[66]....
        /*0340*/ 	.word	0x00001b90


	//   ....[67]....
        /*0344*/ 	.word	0x00001bb0


	//   ....[68]....
        /*0348*/ 	.word	0x00001bc0


	//   ....[69]....
        /*034c*/ 	.word	0x00001bd0


	//   ....[70]....
        /*0350*/ 	.word	0x00001c10


	//   ....[71]....
        /*0354*/ 	.word	0x00001c30


	//   ....[72]....
        /*0358*/ 	.word	0x00001c60


	//   ....[73]....
        /*035c*/ 	.word	0x00001cb0


	//   ....[74]....
        /*0360*/ 	.word	0x00001d40


	//   ....[75]....
        /*0364*/ 	.word	0x00001dc0


	//   ....[76]....
        /*0368*/ 	.word	0x00001e10


	//   ....[77]....
        /*036c*/ 	.word	0x00001e30


	//   ....[78]....
        /*0370*/ 	.word	0x00001e70


	//   ....[79]....
        /*0374*/ 	.word	0x00001e90


	//   ....[80]....
        /*0378*/ 	.word	0x00001ee0


	//   ....[81]....
        /*037c*/ 	.word	0x00001f00


	//   ....[82]....
        /*0380*/ 	.word	0x00001f10


	//   ....[83]....
        /*0384*/ 	.word	0x00001f50


	//   ....[84]....
        /*0388*/ 	.word	0x00001f60


	//   ....[85]....
        /*038c*/ 	.word	0x00001f70


	//   ....[86]....
        /*0390*/ 	.word	0x00001fa0


	//   ....[87]....
        /*0394*/ 	.word	0x00001fc0


	//   ....[88]....
        /*0398*/ 	.word	0x00001fe0


	//   ....[89]....
        /*039c*/ 	.word	0x00001ff0


	//   ....[90]....
        /*03a0*/ 	.word	0x00002010


	//   ....[91]....
        /*03a4*/ 	.word	0x00002040


	//   ....[92]....
        /*03a8*/ 	.word	0x00002060


	//   ....[93]....
        /*03ac*/ 	.word	0x00002070


	//   ....[94]....
        /*03b0*/ 	.word	0x00002090


	//   ....[95]....
        /*03b4*/ 	.word	0x000020c0


	//   ....[96]....
        /*03b8*/ 	.word	0x000020e0


	//   ....[97]....
        /*03bc*/ 	.word	0x00002100


	//   ....[98]....
        /*03c0*/ 	.word	0x00002170


	//   ....[99]....
        /*03c4*/ 	.word	0x00002190


	//   ....[100]....
        /*03c8*/ 	.word	0x000021a0


	//   ....[101]....
        /*03cc*/ 	.word	0x000021c0


	//   ....[102]....
        /*03d0*/ 	.word	0x000021e0


	//   ....[103]....
        /*03d4*/ 	.word	0x00002200


	//   ....[104]....
        /*03d8*/ 	.word	0x00002250


	//   ....[105]....
        /*03dc*/ 	.word	0x00002270


	//----- nvinfo : EIATTR_VRC_CTA_INIT_COUNT
	.align		4
.L_27:
        /*03e0*/ 	.byte	0x02, 0x4a
	.zero		1
	.zero		1


	//----- nvinfo : EIATTR_EXIT_INSTR_OFFSETS
	.align		4
        /*03e4*/ 	.byte	0x04, 0x1c
        /*03e6*/ 	.short	(.L_29 - .L_28)


	//   ....[0]....
.L_28:
        /*03e8*/ 	.word	0x00000030


	//   ....[1]....
        /*03ec*/ 	.word	0x00000090


	//   ....[2]....
        /*03f0*/ 	.word	0x00002320


	//   ....[3]....
        /*03f4*/ 	.word	0x00002680


	//----- nvinfo : EIATTR_CRS_STACK_SIZE
	.align		4
.L_29:
        /*03f8*/ 	.byte	0x04, 0x1e
        /*03fa*/ 	.short	(.L_31 - .L_30)
.L_30:
        /*03fc*/ 	.word	0x00000000


	//----- nvinfo : EIATTR_CBANK_PARAM_SIZE
	.align		4
.L_31:
        /*0400*/ 	.byte	0x03, 0x19
        /*0402*/ 	.short	0x002c


	//----- nvinfo : EIATTR_PARAM_CBANK
	.align		4
        /*0404*/ 	.byte	0x04, 0x0a
        /*0406*/ 	.short	(.L_33 - .L_32)
	.align		4
.L_32:
        /*0408*/ 	.word	index@(.nv.constant0._Z32flashattn_warp_full_softmax_v12ePK6__halfS1_S1_Pfiif)
        /*040c*/ 	.short	0x0380
        /*040e*/ 	.short	0x002c


	//----- nvinfo : EIATTR_SW_WAR
	.align		4
.L_33:
        /*0410*/ 	.byte	0x04, 0x36
        /*0412*/ 	.short	(.L_35 - .L_34)
.L_34:
        /*0414*/ 	.word	0x00000008
.L_35:


//--------------------- .nv.callgraph             --------------------------
	.section	.nv.callgraph,"",@"SHT_CUDA_CALLGRAPH"
	.align	4
	.sectionentsize	8
	.align		4
        /*0000*/ 	.word	0x00000000
	.align		4
        /*0004*/ 	.word	0xffffffff
	.align		4
        /*0008*/ 	.word	0x00000000
	.align		4
        /*000c*/ 	.word	0xfffffffe
	.align		4
        /*0010*/ 	.word	0x00000000
	.align		4
        /*0014*/ 	.word	0xfffffffd
	.align		4
        /*0018*/ 	.word	0x00000000
	.align		4
        /*001c*/ 	.word	0xfffffffc


//--------------------- .text._Z32flashattn_warp_full_softmax_v12ePK6__halfS1_S1_Pfiif --------------------------
	.section	.text._Z32flashattn_warp_full_softmax_v12ePK6__halfS1_S1_Pfiif,"ax",@progbits
	.align	128
        .global         _Z32flashattn_warp_full_softmax_v12ePK6__halfS1_S1_Pfiif
        .type           _Z32flashattn_warp_full_softmax_v12ePK6__halfS1_S1_Pfiif,@function
        .size           _Z32flashattn_warp_full_softmax_v12ePK6__halfS1_S1_Pfiif,(.L_x_17 - _Z32flashattn_warp_full_softmax_v12ePK6__halfS1_S1_Pfiif)
        .other          _Z32flashattn_warp_full_softmax_v12ePK6__halfS1_S1_Pfiif,@"STO_CUDA_ENTRY STV_DEFAULT"
_Z32flashattn_warp_full_softmax_v12ePK6__halfS1_S1_Pfiif:
.text._Z32flashattn_warp_full_softmax_v12ePK6__halfS1_S1_Pfiif:
[----:B------:R-:W-:Y:S01]  /*0000*/  LDC R1, c[0x0][0x37c] ;  /* 0x0000df00ff017b82 */ /* 0x000fe20000000800 */
[----:B------:R-:W0:Y:S02]  /*0010*/  S2R R40, SR_TID.X ;  /* 0x0000000000287919 */ /* 0x000e240000002100 */
[----:B0-----:R-:W-:-:S13]  /*0020*/  ISETP.GT.U32.AND P0, PT, R40, 0x7f, PT ;  /* 0x0000007f2800780c */ /* 0x001fda0003f04070 */
[----:B------:R-:W-:Y:S05]  /*0030*/  @P0 EXIT ;  /* 0x000000000000094d */ /* 0x000fea0003800000 */
[----:B------:R-:W0:Y:S01]  /*0040*/  S2R R3, SR_CTAID.Y ;  /* 0x0000000000037919 */ /* 0x000e220000002600 */
[----:B------:R-:W1:Y:S01]  /*0050*/  LDCU UR4, c[0x0][0x3a0] ;  /* 0x00007400ff0477ac */ /* 0x000e620008000800 */
[----:B------:R-:W-:-:S04]  /*0060*/  SHF.R.U32.HI R22, RZ, 0x5, R40 ;  /* 0x00000005ff167819 */ /* 0x000fc80000011628 */
[----:B0-----:R-:W-:-:S04]  /*0070*/  LEA R22, R3, R22, 0x2 ;  /* 0x0000001603167211 */ /* 0x001fc800078e10ff */
[----:B-1----:R-:W-:-:S13]  /*0080*/  ISETP.GE.AND P0, PT, R22, UR4, PT ;  /* 0x0000000416007c0c */ /* 0x002fda000bf06270 */
[----:B------:R-:W-:Y:S05]  /*0090*/  @P0 EXIT ;  /* 0x000000000000094d */ /* 0x000fea0003800000 */
[----:B------:R-:W-:Y:S01]  /*00a0*/  LOP3.LUT R40, R40, 0x1f, RZ, 0xc0, !PT ;  /* 0x0000001f28287812 */ /* 0x000fe200078ec0ff */
[----:B------:R-:W0:Y:S01]  /*00b0*/  LDCU UR6, c[0x0][0x3a0] ;  /* 0x00007400ff0677ac */ /* 0x000e220008000800 */
[----:B------:R-:W-:Y:S01]  /*00c0*/  BSSY.RECONVERGENT B0, `(.L_x_0) ;  /* 0x0000033000007945 */ /* 0x000fe20003800200 */
[----:B------:R-:W-:Y:S01]  /*00d0*/  HFMA2 R43, -RZ, RZ, -598.5, 40320 ;  /* 0xe0ad78ecff2b7431 */ /* 0x000fe200000001ff */
[----:B------:R-:W-:Y:S01]  /*00e0*/  ISETP.NE.AND P0, PT, R40, RZ, PT ;  /* 0x000000ff2800720c */ /* 0x000fe20003f05270 */
[----:B------:R-:W1:Y:S01]  /*00f0*/  LDCU UR14, c[0x0][0x3a8] ;  /* 0x00007500ff0e77ac */ /* 0x000e620008000800 */
[----:B------:R-:W-:Y:S01]  /*0100*/  HFMA2 R17, -RZ, RZ, 0, 0 ;  /* 0x00000000ff117431 */ /* 0x000fe200000001ff */
[----:B------:R-:W-:Y:S02]  /*0110*/  CS2R R6, SRZ ;  /* 0x0000000000067805 */ /* 0x000fe4000001ff00 */
[----:B------:R-:W-:Y:S01]  /*0120*/  MOV R18, RZ ;  /* 0x000000ff00127202 */ /* 0x000fe20000000f00 */
[----:B------:R-:W2:Y:S01]  /*0130*/  LDCU.64 UR12, c[0x0][0x388] ;  /* 0x00007100ff0c77ac */ /* 0x000ea20008000a00 */
[----:B------:R-:W-:Y:S01]  /*0140*/  CS2R R8, SRZ ;  /* 0x0000000000087805 */ /* 0x000fe2000001ff00 */
[----:B------:R-:W3:Y:S05]  /*0150*/  LDCU.64 UR8, c[0x0][0x358] ;  /* 0x00006b00ff0877ac */ /* 0x000eea0008000a00 */
[----:B------:R-:W-:Y:S05]  /*0160*/  @P0 BRA `(.L_x_1) ;  /* 0x0000000000a00947 */ /* 0x000fea0003800000 */
[----:B------:R-:W4:Y:S01]  /*0170*/  S2UR UR4, SR_CTAID.X ;  /* 0x00000000000479c3 */ /* 0x000f220000002500 */
[----:B------:R-:W5:Y:S07]  /*0180*/  LDCU.64 UR10, c[0x0][0x380] ;  /* 0x00007000ff0a77ac */ /* 0x000f6e0008000a00 */
[----:B------:R-:W4:Y:S02]  /*0190*/  LDC R3, c[0x0][0x3a4] ;  /* 0x0000e900ff037b82 */ /* 0x000f240000000800 */
[----:B----4-:R-:W-:-:S05]  /*01a0*/  IMAD R3, R3, UR4, RZ ;  /* 0x0000000403037c24 */ /* 0x010fca000f8e02ff */
[----:B------:R-:W-:-:S04]  /*01b0*/  LEA R0, P0, R22, R3, 0x4 ;  /* 0x0000000316007211 */ /* 0x000fc800078020ff */
[----:B------:R-:W-:Y:S02]  /*01c0*/  LEA.HI.X.SX32 R3, R3, RZ, 0x1, P0 ;  /* 0x000000ff03037211 */ /* 0x000fe400000f0eff */
[----:B-----5:R-:W-:-:S04]  /*01d0*/  LEA R2, P0, R0, UR10, 0x1 ;  /* 0x0000000a00027c11 */ /* 0x020fc8000f8008ff */
[----:B------:R-:W-:-:S05]  /*01e0*/  LEA.HI.X R3, R0, UR11, R3, 0x1, P0 ;  /* 0x0000000b00037c11 */ /* 0x000fca00080f0c03 */
[----:B---3--:R-:W3:Y:S04]  /*01f0*/  LDG.E.U16.CONSTANT R0, desc[UR8][R2.64] ;  /* 0x0000000802007981 */ /* 0x008ee8000c1e9500 */
[----:B------:R-:W4:Y:S04]  /*0200*/  LDG.E.U16.CONSTANT R4, desc[UR8][R2.64+0x2] ;  /* 0x0000020802047981 */ /* 0x000f28000c1e9500 */
[----:B------:R-:W5:Y:S04]  /*0210*/  LDG.E.U16.CONSTANT R5, desc[UR8][R2.64+0x4] ;  /* 0x0000040802057981 */ /* 0x000f68000c1e9500 */
[----:B------:R-:W2:Y:S04]  /*0220*/  LDG.E.U16.CONSTANT R10, desc[UR8][R2.64+0x6] ;  /* 0x00000608020a7981 */ /* 0x000ea8000c1e9500 */
        /* <DEDUP_REMOVED lines=11> */
[----:B------:R-:W2:Y:S01]  /*02e0*/  LDG.E.U16.CONSTANT R25, desc[UR8][R2.64+0x1e] ;  /* 0x00001e0802197981 */ /* 0x000ea2000c1e9500 */
[----:B---3--:R-:W-:-:S02]  /*02f0*/  HADD2.F32 R0, -RZ, R0.H0_H0 ;  /* 0x20000000ff007230 */ /* 0x008fc40000004100 */
[----:B----4-:R-:W-:Y:S02]  /*0300*/  HADD2.F32 R4, -RZ, R4.H0_H0 ;  /* 0x20000004ff047230 */ /* 0x010fe40000004100 */
[----:B-----5:R-:W-:Y:S02]  /*0310*/  HADD2.F32 R5, -RZ, R5.H0_H0 ;  /* 0x20000005ff057230 */ /* 0x020fe40000004100 */
[----:B--2---:R-:W-:Y:S02]  /*0320*/  HADD2.F32 R10, -RZ, R10.H0_H0 ;  /* 0x2000000aff0a7230 */ /* 0x004fe40000004100 */
[----:B------:R-:W-:Y:S02]  /*0330*/  HADD2.F32 R11, -RZ, R11.H0_H0 ;  /* 0x2000000bff0b7230 */ /* 0x000fe40000004100 */
[----:B------:R-:W-:Y:S02]  /*0340*/  HADD2.F32 R12, -RZ, R12.H0_H0 ;  /* 0x2000000cff0c7230 */ /* 0x000fe40000004100 */
[----:B------:R-:W-:-:S02]  /*0350*/  HADD2.F32 R13, -RZ, R13.H0_H0 ;  /* 0x2000000dff0d7230 */ /* 0x000fc40000004100 */
[----:B------:R-:W-:Y:S02]  /*0360*/  HADD2.F32 R14, -RZ, R14.H0_H0 ;  /* 0x2000000eff0e7230 */ /* 0x000fe40000004100 */
[----:B------:R-:W-:Y:S02]  /*0370*/  HADD2.F32 R15, -RZ, R15.H0_H0 ;  /* 0x2000000fff0f7230 */ /* 0x000fe40000004100 */
[----:B------:R-:W-:Y:S02]  /*0380*/  HADD2.F32 R16, -RZ, R16.H0_H0 ;  /* 0x20000010ff107230 */ /* 0x000fe40000004100 */
[----:B------:R-:W-:Y:S02]  /*0390*/  HADD2.F32 R34, -RZ, R19.H0_H0 ;  /* 0x20000013ff227230 */ /* 0x000fe40000004100 */
[----:B------:R-:W-:Y:S02]  /*03a0*/  HADD2.F32 R20, -RZ, R20.H0_H0 ;  /* 0x20000014ff147230 */ /* 0x000fe40000004100 */
[----:B------:R-:W-:-:S02]  /*03b0*/  HADD2.F32 R21, -RZ, R21.H0_H0 ;  /* 0x20000015ff157230 */ /* 0x000fc40000004100 */
[----:B------:R-:W-:Y:S02]  /*03c0*/  HADD2.F32 R23, -RZ, R23.H0_H0 ;  /* 0x20000017ff177230 */ /* 0x000fe40000004100 */
[----:B------:R-:W-:Y:S02]  /*03d0*/  HADD2.F32 R24, -RZ, R24.H0_H0 ;  /* 0x20000018ff187230 */ /* 0x000fe40000004100 */
[----:B------:R-:W-:-:S07]  /*03e0*/  HADD2.F32 R39, -RZ, R25.H0_H0 ;  /* 0x20000019ff277230 */ /* 0x000fce0000004100 */
.L_x_1:
[----:B0123--:R-:W-:Y:S05]  /*03f0*/  BSYNC.RECONVERGENT B0 ;  /* 0x0000000000007941 */ /* 0x00ffea0003800200 */
.L_x_0:
[----:B------:R-:W0:Y:S01]  /*0400*/  S2UR UR5, SR_CgaCtaId ;  /* 0x00000000000579c3 */ /* 0x000e220000008800 */
[----:B------:R-:W1:Y:S01]  /*0410*/  SHFL.IDX PT, R0, R0, RZ, 0x1f ;  /* 0x00001fff00007589 */ /* 0x000e6200000e0000 */
[----:B------:R-:W-:Y:S01]  /*0420*/  UMOV UR4, 0x400 ;  /* 0x0000040000047882 */ /* 0x000fe20000000000 */
[----:B------:R-:W-:Y:S01]  /*0430*/  MOV R19, RZ ;  /* 0x000000ff00137202 */ /* 0x000fe20000000f00 */
[----:B------:R-:W-:Y:S01]  /*0440*/  UIADD3 UR4, UPT, UPT, UR4, 0x400, URZ ;  /* 0x0000040004047890 */ /* 0x000fe2000fffe0ff */
[----:B------:R-:W2:Y:S01]  /*0450*/  SHFL.IDX PT, R25, R4, RZ, 0x1f ;  /* 0x00001fff04197589 */ /* 0x000ea200000e0000 */
[----:B------:R-:W-:Y:S01]  /*0460*/  MOV R41, RZ ;  /* 0x000000ff00297202 */ /* 0x000fe20000000f00 */
[----:B------:R-:W3:Y:S02]  /*0470*/  LDCU.64 UR10, c[0x0][0x390] ;  /* 0x00007200ff0a77ac */ /* 0x000ee40008000a00 */
[----:B------:R-:W4:Y:S04]  /*0480*/  SHFL.IDX PT, R26, R5, RZ, 0x1f ;  /* 0x00001fff051a7589 */ /* 0x000f2800000e0000 */
[----:B------:R-:W1:Y:S04]  /*0490*/  SHFL.IDX PT, R34, R34, RZ, 0x1f ;  /* 0x00001fff22227589 */ /* 0x000e6800000e0000 */
[----:B------:R-:W1:Y:S04]  /*04a0*/  SHFL.IDX PT, R39, R39, RZ, 0x1f ;  /* 0x00001fff27277589 */ /* 0x000e6800000e0000 */
[----:B------:R5:W1:Y:S01]  /*04b0*/  SHFL.IDX PT, R33, R16, RZ, 0x1f ;  /* 0x00001fff10217589 */ /* 0x000a6200000e0000 */
[----:B0-----:R-:W-:-:S03]  /*04c0*/  ULEA UR4, UR5, UR4, 0x18 ;  /* 0x0000000405047291 */ /* 0x001fc6000f8ec0ff */
[----:B------:R-:W0:Y:S01]  /*04d0*/  SHFL.IDX PT, R27, R10, RZ, 0x1f ;  /* 0x00001fff0a1b7589 */ /* 0x000e2200000e0000 */
[----:B-----5:R-:W-:-:S03]  /*04e0*/  HFMA2 R16, -RZ, RZ, 0, 0 ;  /* 0x00000000ff107431 */ /* 0x020fc600000001ff */
[----:B------:R5:W0:Y:S04]  /*04f0*/  SHFL.IDX PT, R28, R11, RZ, 0x1f ;  /* 0x00001fff0b1c7589 */ /* 0x000a2800000e0000 */
[----:B------:R-:W0:Y:S04]  /*0500*/  SHFL.IDX PT, R29, R12, RZ, 0x1f ;  /* 0x00001fff0c1d7589 */ /* 0x000e2800000e0000 */
[----:B------:R3:W0:Y:S01]  /*0510*/  SHFL.IDX PT, R30, R13, RZ, 0x1f ;  /* 0x00001fff0d1e7589 */ /* 0x00062200000e0000 */
[----:B-----5:R-:W-:-:S03]  /*0520*/  CS2R R10, SRZ ;  /* 0x00000000000a7805 */ /* 0x020fc6000001ff00 */
[----:B------:R-:W0:Y:S04]  /*0530*/  SHFL.IDX PT, R31, R14, RZ, 0x1f ;  /* 0x00001fff0e1f7589 */ /* 0x000e2800000e0000 */
[----:B------:R5:W0:Y:S01]  /*0540*/  SHFL.IDX PT, R32, R15, RZ, 0x1f ;  /* 0x00001fff0f207589 */ /* 0x000a2200000e0000 */
[----:B---3--:R-:W-:-:S03]  /*0550*/  CS2R R12, SRZ ;  /* 0x00000000000c7805 */ /* 0x008fc6000001ff00 */
[----:B------:R-:W3:Y:S04]  /*0560*/  SHFL.IDX PT, R35, R20, RZ, 0x1f ;  /* 0x00001fff14237589 */ /* 0x000ee800000e0000 */
[----:B------:R2:W0:Y:S01]  /*0570*/  SHFL.IDX PT, R36, R21, RZ, 0x1f ;  /* 0x00001fff15247589 */ /* 0x00042200000e0000 */
[----:B-----5:R-:W-:-:S03]  /*0580*/  CS2R R14, SRZ ;  /* 0x00000000000e7805 */ /* 0x020fc6000001ff00 */
[----:B------:R5:W0:Y:S01]  /*0590*/  SHFL.IDX PT, R38, R24, RZ, 0x1f ;  /* 0x00001fff18267589 */ /* 0x000a2200000e0000 */
[----:B--2---:R-:W-:-:S03]  /*05a0*/  CS2R R20, SRZ ;  /* 0x0000000000147805 */ /* 0x004fc6000001ff00 */
[----:B------:R2:W0:Y:S01]  /*05b0*/  SHFL.IDX PT, R37, R23, RZ, 0x1f ;  /* 0x00001fff17257589 */ /* 0x00042200000e0000 */
[C---:B-----5:R-:W-:Y:S02]  /*05c0*/  SHF.L.U32 R24, R40.reuse, 0x4, RZ ;  /* 0x0000000428187819 */ /* 0x060fe400000006ff */
[----:B--2---:R-:W-:Y:S01]  /*05d0*/  LEA R23, R40, UR4, 0x1 ;  /* 0x0000000428177c11 */ /* 0x004fe2000f8e08ff */
[----:B-1-34-:R-:W-:-:S06]  /*05e0*/  UMOV UR4, URZ ;  /* 0x000000ff00047c82 */ /* 0x01afcc0008000000 */
.L_x_8:
[----:B------:R-:W-:Y:S01]  /*05f0*/  ISETP.GE.AND P0, PT, R40, UR6, PT ;  /* 0x0000000628007c0c */ /* 0x000fe2000bf06270 */
[----:B------:R-:W-:Y:S01]  /*0600*/  BSSY.RECONVERGENT B0, `(.L_x_2) ;  /* 0x0000053000007945 */ /* 0x000fe20003800200 */
[----:B------:R-:W-:-:S11]  /*0610*/  MOV R42, 0xe0ad78ec ;  /* 0xe0ad78ec002a7802 */ /* 0x000fd60000000f00 */
[----:B------:R-:W-:Y:S05]  /*0620*/  @P0 BRA `(.L_x_3) ;  /* 0x0000000400400947 */ /* 0x000fea0003800000 */
[----:B------:R-:W1:Y:S02]  /*0630*/  S2R R3, SR_CTAID.X ;  /* 0x0000000000037919 */ /* 0x000e640000002500 */
[----:B-1----:R-:W-:-:S05]  /*0640*/  IMAD R3, R3, UR6, RZ ;  /* 0x0000000603037c24 */ /* 0x002fca000f8e02ff */
[----:B------:R-:W-:-:S04]  /*0650*/  LEA R3, P1, R3, R24, 0x4 ;  /* 0x0000001803037211 */ /* 0x000fc800078220ff */
[----:B------:R-:W-:Y:S02]  /*0660*/  IADD3.X R2, PT, PT, RZ, RZ, RZ, P1, !PT ;  /* 0x000000ffff027210 */ /* 0x000fe40000ffe4ff */
[C---:B------:R-:W-:Y:S02]  /*0670*/  SHF.L.U32 R4, R3.reuse, 0x1, RZ ;  /* 0x0000000103047819 */ /* 0x040fe400000006ff */
[----:B------:R-:W-:Y:S02]  /*0680*/  SHF.L.U64.HI R5, R3, 0x1, R2 ;  /* 0x0000000103057819 */ /* 0x000fe40000010202 */
[----:B------:R-:W-:-:S04]  /*0690*/  IADD3 R2, P1, PT, R4, UR12, RZ ;  /* 0x0000000c04027c10 */ /* 0x000fc8000ff3e0ff */
[----:B------:R-:W-:-:S05]  /*06a0*/  IADD3.X R3, PT, PT, R5, UR13, RZ, P1, !PT ;  /* 0x0000000d05037c10 */ /* 0x000fca0008ffe4ff */
[----:B------:R-:W2:Y:S04]  /*06b0*/  LDG.E.U16.CONSTANT R51, desc[UR8][R2.64+0x6] ;  /* 0x0000060802337981 */ /* 0x000ea8000c1e9500 */
[----:B------:R-:W3:Y:S01]  /*06c0*/  LDG.E.U16.CONSTANT R46, desc[UR8][R2.64+0xa] ;  /* 0x00000a08022e7981 */ /* 0x000ee2000c1e9500 */
[----:B------:R-:W1:Y:S01]  /*06d0*/  S2R R44, SR_TID.X ;  /* 0x00000000002c7919 */ /* 0x000e620000002100 */
[----:B------:R-:W4:Y:S01]  /*06e0*/  S2UR UR7, SR_CgaCtaId ;  /* 0x00000000000779c3 */ /* 0x000f220000008800 */
[----:B------:R-:W-:Y:S01]  /*06f0*/  UMOV UR5, 0x400 ;  /* 0x0000040000057882 */ /* 0x000fe20000000000 */
[----:B------:R-:W5:Y:S04]  /*0700*/  LDG.E.U16.CONSTANT R45, desc[UR8][R2.64] ;  /* 0x00000008022d7981 */ /* 0x000f68000c1e9500 */
[----:B------:R-:W5:Y:S04]  /*0710*/  LDG.E.U16.CONSTANT R47, desc[UR8][R2.64+0x2] ;  /* 0x00000208022f7981 */ /* 0x000f68000c1e9500 */
[----:B------:R-:W5:Y:S04]  /*0720*/  LDG.E.U16.CONSTANT R49, desc[UR8][R2.64+0x4] ;  /* 0x0000040802317981 */ /* 0x000f68000c1e9500 */
[----:B------:R-:W5:Y:S04]  /*0730*/  LDG.E.U16.CONSTANT R53, desc[UR8][R2.64+0x8] ;  /* 0x0000080802357981 */ /* 0x000f68000c1e9500 */
[----:B------:R-:W5:Y:S04]  /*0740*/  LDG.E.U16.CONSTANT R48, desc[UR8][R2.64+0xc] ;  /* 0x00000c0802307981 */ /* 0x000f68000c1e9500 */
[----:B------:R-:W5:Y:S01]  /*0750*/  LDG.E.U16.CONSTANT R50, desc[UR8][R2.64+0xe] ;  /* 0x00000e0802327981 */ /* 0x000f62000c1e9500 */
[----:B----4-:R-:W-:-:S03]  /*0760*/  ULEA UR5, UR7, UR5, 0x18 ;  /* 0x0000000507057291 */ /* 0x010fc6000f8ec0ff */
[----:B------:R-:W4:Y:S01]  /*0770*/  LDG.E.U16.CONSTANT R52, desc[UR8][R2.64+0x10] ;  /* 0x0000100802347981 */ /* 0x000f22000c1e9500 */
[----:B-1----:R-:W-:-:S04]  /*0780*/  SHF.L.U32 R44, R44, 0x1, RZ ;  /* 0x000000012c2c7819 */ /* 0x002fc800000006ff */
[----:B------:R-:W-:-:S05]  /*0790*/  LOP3.LUT R44, R44, 0x3e, RZ, 0xc0, !PT ;  /* 0x0000003e2c2c7812 */ /* 0x000fca00078ec0ff */
[----:B--2---:R1:W-:Y:S04]  /*07a0*/  STS.U16 [R44+UR5+0xc0], R51 ;  /* 0x0000c0332c007988 */ /* 0x0043e80008000405 */
[----:B---3--:R2:W-:Y:S04]  /*07b0*/  STS.U16 [R44+UR5+0x140], R46 ;  /* 0x0001402e2c007988 */ /* 0x0085e80008000405 */
[----:B-1----:R-:W3:Y:S04]  /*07c0*/  LDG.E.U16.CONSTANT R51, desc[UR8][R2.64+0x12] ;  /* 0x0000120802337981 */ /* 0x002ee8000c1e9500 */
[----:B--2---:R-:W2:Y:S01]  /*07d0*/  LDG.E.U16.CONSTANT R46, desc[UR8][R2.64+0x16] ;  /* 0x00001608022e7981 */ /* 0x004ea2000c1e9500 */
[----:B------:R-:W-:-:S03]  /*07e0*/  IADD3 R4, P1, PT, R4, UR10, RZ ;  /* 0x0000000a04047c10 */ /* 0x000fc6000ff3e0ff */
[----:B-----5:R-:W-:Y:S01]  /*07f0*/  STS.U16 [R44+UR5], R45 ;  /* 0x0000002d2c007988 */ /* 0x020fe20008000405 */
[----:B------:R-:W-:-:S03]  /*0800*/  IADD3.X R5, PT, PT, R5, UR11, RZ, P1, !PT ;  /* 0x0000000b05057c10 */ /* 0x000fc60008ffe4ff */
[----:B------:R-:W-:Y:S04]  /*0810*/  STS.U16 [R44+UR5+0x40], R47 ;  /* 0x0000402f2c007988 */ /* 0x000fe80008000405 */
[----:B------:R-:W-:Y:S04]  /*0820*/  STS.U16 [R44+UR5+0x80], R49 ;  /* 0x000080312c007988 */ /* 0x000fe80008000405 */
[----:B------:R1:W-:Y:S04]  /*0830*/  STS.U16 [R44+UR5+0x100], R53 ;  /* 0x000100352c007988 */ /* 0x0003e80008000405 */
[----:B------:R5:W-:Y:S04]  /*0840*/  STS.U16 [R44+UR5+0x180], R48 ;  /* 0x000180302c007988 */ /* 0x000be80008000405 */
[----:B------:R0:W-:Y:S04]  /*0850*/  STS.U16 [R44+UR5+0x1c0], R50 ;  /* 0x0001c0322c007988 */ /* 0x0001e80008000405 */
[----:B-1----:R-:W2:Y:S04]  /*0860*/  LDG.E.U16.CONSTANT R53, desc[UR8][R2.64+0x14] ;  /* 0x0000140802357981 */ /* 0x002ea8000c1e9500 */
[----:B------:R-:W2:Y:S04]  /*0870*/  LDG.E.U16.CONSTANT R47, desc[UR8][R2.64+0x18] ;  /* 0x00001808022f7981 */ /* 0x000ea8000c1e9500 */
[----:B------:R-:W2:Y:S04]  /*0880*/  LDG.E.U16.CONSTANT R45, desc[UR8][R2.64+0x1a] ;  /* 0x00001a08022d7981 */ /* 0x000ea8000c1e9500 */
[----:B----4-:R1:W-:Y:S04]  /*0890*/  STS.U16 [R44+UR5+0x200], R52 ;  /* 0x000200342c007988 */ /* 0x0103e80008000405 */
[----:B------:R-:W4:Y:S04]  /*08a0*/  LDG.E.U16.CONSTANT R49, desc[UR8][R2.64+0x1c] ;  /* 0x00001c0802317981 */ /* 0x000f28000c1e9500 */
[----:B-----5:R-:W5:Y:S04]  /*08b0*/  LDG.E.U16.CONSTANT R48, desc[UR8][R2.64+0x1e] ;  /* 0x00001e0802307981 */ /* 0x020f68000c1e9500 */
[----:B0-----:R-:W5:Y:S04]  /*08c0*/  LDG.E.U16.CONSTANT R50, desc[UR8][R4.64] ;  /* 0x0000000804327981 */ /* 0x001f68000c1e9500 */
[----:B-1----:R-:W5:Y:S04]  /*08d0*/  LDG.E.U16.CONSTANT R52, desc[UR8][R4.64+0x2] ;  /* 0x0000020804347981 */ /* 0x002f68000c1e9500 */
[----:B------:R-:W5:Y:S04]  /*08e0*/  LDG.E.U16.CONSTANT R2, desc[UR8][R4.64+0xc] ;  /* 0x00000c0804027981 */ /* 0x000f68000c1e9500 */
[----:B------:R-:W5:Y:S04]  /*08f0*/  LDG.E.U16.CONSTANT R3, desc[UR8][R4.64+0xe] ;  /* 0x00000e0804037981 */ /* 0x000f68000c1e9500 */
[----:B---3--:R0:W-:Y:S04]  /*0900*/  STS.U16 [R44+UR5+0x240], R51 ;  /* 0x000240332c007988 */ /* 0x0081e80008000405 */
[----:B--2---:R1:W-:Y:S04]  /*0910*/  STS.U16 [R44+UR5+0x2c0], R46 ;  /* 0x0002c02e2c007988 */ /* 0x0043e80008000405 */
[----:B0-----:R-:W2:Y:S04]  /*0920*/  LDG.E.U16.CONSTANT R51, desc[UR8][R4.64+0x4] ;  /* 0x0000040804337981 */ /* 0x001ea8000c1e9500 */
[----:B-1----:R-:W3:Y:S04]  /*0930*/  LDG.E.U16.CONSTANT R46, desc[UR8][R4.64+0x6] ;  /* 0x00000608042e7981 */ /* 0x002ee8000c1e9500 */
[----:B------:R0:W-:Y:S04]  /*0940*/  STS.U16 [R44+UR5+0x280], R53 ;  /* 0x000280352c007988 */ /* 0x0001e80008000405 */
[----:B------:R-:W-:Y:S04]  /*0950*/  STS.U16 [R44+UR5+0x300], R47 ;  /* 0x0003002f2c007988 */ /* 0x000fe80008000405 */
[----:B------:R1:W-:Y:S04]  /*0960*/  STS.U16 [R44+UR5+0x340], R45 ;  /* 0x0003402d2c007988 */ /* 0x0003e80008000405 */
[----:B0-----:R-:W3:Y:S04]  /*0970*/  LDG.E.U16.CONSTANT R53, desc[UR8][R4.64+0x8] ;  /* 0x0000080804357981 */ /* 0x001ee8000c1e9500 */
[----:B----4-:R0:W-:Y:S04]  /*0980*/  STS.U16 [R44+UR5+0x380], R49 ;  /* 0x000380312c007988 */ /* 0x0101e80008000405 */
[----:B-----5:R4:W-:Y:S04]  /*0990*/  STS.U16 [R44+UR5+0x3c0], R48 ;  /* 0x0003c0302c007988 */ /* 0x0209e80008000405 */
[----:B------:R5:W-:Y:S04]  /*09a0*/  STS.U16 [R23], R50 ;  /* 0x0000003217007388 */ /* 0x000be80000000400 */
[----:B------:R5:W-:Y:S04]  /*09b0*/  STS.U16 [R23+0x40], R52 ;  /* 0x0000403417007388 */ /* 0x000be80000000400 */
[----:B-1----:R-:W3:Y:S04]  /*09c0*/  LDG.E.U16.CONSTANT R45, desc[UR8][R4.64+0xa] ;  /* 0x00000a08042d7981 */ /* 0x002ee8000c1e9500 */
[----:B------:R-:W3:Y:S04]  /*09d0*/  LDG.E.U16.CONSTANT R47, desc[UR8][R4.64+0x10] ;  /* 0x00001008042f7981 */ /* 0x000ee8000c1e9500 */
[----:B0-----:R-:W3:Y:S04]  /*09e0*/  LDG.E.U16.CONSTANT R49, desc[UR8][R4.64+0x12] ;  /* 0x0000120804317981 */ /* 0x001ee8000c1e9500 */
[----:B----4-:R-:W4:Y:S04]  /*09f0*/  LDG.E.U16.CONSTANT R44, desc[UR8][R4.64+0x14] ;  /* 0x00001408042c7981 */ /* 0x010f28000c1e9500 */
[----:B------:R-:W4:Y:S04]  /*0a00*/  LDG.E.U16.CONSTANT R48, desc[UR8][R4.64+0x16] ;  /* 0x0000160804307981 */ /* 0x000f28000c1e9500 */
[----:B-----5:R-:W5:Y:S04]  /*0a10*/  LDG.E.U16.CONSTANT R50, desc[UR8][R4.64+0x18] ;  /* 0x0000180804327981 */ /* 0x020f68000c1e9500 */
[----:B------:R-:W5:Y:S04]  /*0a20*/  LDG.E.U16.CONSTANT R52, desc[UR8][R4.64+0x1a] ;  /* 0x00001a0804347981 */ /* 0x000f68000c1e9500 */
[----:B--2---:R0:W-:Y:S04]  /*0a30*/  STS.U16 [R23+0x80], R51 ;  /* 0x0000803317007388 */ /* 0x0041e80000000400 */
[----:B---3--:R1:W-:Y:S04]  /*0a40*/  STS.U16 [R23+0xc0], R46 ;  /* 0x0000c02e17007388 */ /* 0x0083e80000000400 */
[----:B0-----:R-:W2:Y:S04]  /*0a50*/  LDG.E.U16.CONSTANT R51, desc[UR8][R4.64+0x1e] ;  /* 0x00001e0804337981 */ /* 0x001ea8000c1e9500 */
[----:B-1----:R-:W3:Y:S04]  /*0a60*/  LDG.E.U16.CONSTANT R46, desc[UR8][R4.64+0x1c] ;  /* 0x00001c08042e7981 */ /* 0x002ee8000c1e9500 */
[----:B------:R1:W-:Y:S04]  /*0a70*/  STS.U16 [R23+0x180], R2 ;  /* 0x0001800217007388 */ /* 0x0003e80000000400 */
[----:B------:R1:W-:Y:S04]  /*0a80*/  STS.U16 [R23+0x1c0], R3 ;  /* 0x0001c00317007388 */ /* 0x0003e80000000400 */
[----:B------:R1:W-:Y:S04]  /*0a90*/  STS.U16 [R23+0x100], R53 ;  /* 0x0001003517007388 */ /* 0x0003e80000000400 */
[----:B------:R1:W-:Y:S04]  /*0aa0*/  STS.U16 [R23+0x140], R45 ;  /* 0x0001402d17007388 */ /* 0x0003e80000000400 */
[----:B------:R1:W-:Y:S04]  /*0ab0*/  STS.U16 [R23+0x200], R47 ;  /* 0x0002002f17007388 */ /* 0x0003e80000000400 */
[----:B------:R1:W-:Y:S04]  /*0ac0*/  STS.U16 [R23+0x240], R49 ;  /* 0x0002403117007388 */ /* 0x0003e80000000400 */
[----:B----4-:R1:W-:Y:S04]  /*0ad0*/  STS.U16 [R23+0x280], R44 ;  /* 0x0002802c17007388 */ /* 0x0103e80000000400 */
[----:B------:R1:W-:Y:S04]  /*0ae0*/  STS.U16 [R23+0x2c0], R48 ;  /* 0x0002c03017007388 */ /* 0x0003e80000000400 */
[----:B-----5:R1:W-:Y:S04]  /*0af0*/  STS.U16 [R23+0x300], R50 ;  /* 0x0003003217007388 */ /* 0x0203e80000000400 */
[----:B------:R1:W-:Y:S04]  /*0b00*/  STS.U16 [R23+0x340], R52 ;  /* 0x0003403417007388 */ /* 0x0003e80000000400 */
[----:B--2---:R1:W-:Y:S04]  /*0b10*/  STS.U16 [R23+0x3c0], R51 ;  /* 0x0003c03317007388 */ /* 0x0043e80000000400 */
[----:B---3--:R1:W-:Y:S02]  /*0b20*/  STS.U16 [R23+0x380], R46 ;  /* 0x0003802e17007388 */ /* 0x0083e40000000400 */
.L_x_3:
[----:B------:R-:W-:Y:S05]  /*0b30*/  BSYNC.RECONVERGENT B0 ;  /* 0x0000000000007941 */ /* 0x000fea0003800200 */
.L_x_2:
[----:B------:R-:W-:Y:S06]  /*0b40*/  BAR.SYNC.DEFER_BLOCKING 0x0 ;  /* 0x0000000000007b1d */ /* 0x000fec0000010000 */
[----:B------:R-:W-:Y:S04]  /*0b50*/  BSSY.RECONVERGENT B0, `(.L_x_4) ;  /* 0x0000039000007945 */ /* 0x000fe80003800200 */
[----:B------:R-:W-:Y:S05]  /*0b60*/  @P0 BRA `(.L_x_5) ;  /* 0x0000000000dc0947 */ /* 0x000fea0003800000 */
[----:B-1----:R-:W1:Y:S01]  /*0b70*/  S2R R2, SR_TID.X ;  /* 0x0000000000027919 */ /* 0x002e620000002100 */
[----:B------:R-:W2:Y:S01]  /*0b80*/  S2UR UR7, SR_CgaCtaId ;  /* 0x00000000000779c3 */ /* 0x000ea20000008800 */
[----:B------:R-:W-:Y:S02]  /*0b90*/  UMOV UR5, 0x400 ;  /* 0x0000040000057882 */ /* 0x000fe40000000000 */
[----:B--2---:R-:W-:Y:S01]  /*0ba0*/  ULEA UR5, UR7, UR5, 0x18 ;  /* 0x0000000507057291 */ /* 0x004fe2000f8ec0ff */
[----:B-1----:R-:W-:-:S04]  /*0bb0*/  SHF.L.U32 R2, R2, 0x1, RZ ;  /* 0x0000000102027819 */ /* 0x002fc800000006ff */
[----:B------:R-:W-:-:S05]  /*0bc0*/  LOP3.LUT R2, R2, 0x3e, RZ, 0xc0, !PT ;  /* 0x0000003e02027812 */ /* 0x000fca00078ec0ff */
[----:B------:R-:W1:Y:S04]  /*0bd0*/  LDS.U16 R3, [R2+UR5] ;  /* 0x0000000502037984 */ /* 0x000e680008000400 */
[----:B------:R-:W2:Y:S04]  /*0be0*/  LDS.U16 R45, [R2+UR5+0x40] ;  /* 0x00004005022d7984 */ /* 0x000ea80008000400 */
[----:B------:R-:W3:Y:S04]  /*0bf0*/  LDS.U16 R47, [R2+UR5+0x80] ;  /* 0x00008005022f7984 */ /* 0x000ee80008000400 */
[----:B------:R-:W4:Y:S04]  /*0c00*/  LDS.U16 R42, [R2+UR5+0xc0] ;  /* 0x0000c005022a7984 */ /* 0x000f280008000400 */
[----:B------:R-:W5:Y:S04]  /*0c10*/  LDS.U16 R44, [R2+UR5+0x100] ;  /* 0x00010005022c7984 */ /* 0x000f680008000400 */
[----:B------:R-:W0:Y:S04]  /*0c20*/  LDS.U16 R4, [R2+UR5+0x140] ;  /* 0x0001400502047984 */ /* 0x000e280008000400 */
[----:B------:R-:W0:Y:S01]  /*0c30*/  LDS.U16 R48, [R2+UR5+0x300] ;  /* 0x0003000502307984 */ /* 0x000e220008000400 */
[----:B-1----:R-:W-:-:S03]  /*0c40*/  HADD2.F32 R5, -RZ, R3.H0_H0 ;  /* 0x20000003ff057230 */ /* 0x002fc60000004100 */
[----:B------:R-:W1:Y:S01]  /*0c50*/  LDS.U16 R3, [R2+UR5+0x180] ;  /* 0x0001800502037984 */ /* 0x000e620008000400 */
[----:B--2---:R-:W-:Y:S02]  /*0c60*/  HADD2.F32 R45, -RZ, R45.H0_H0 ;  /* 0x2000002dff2d7230 */ /* 0x004fe40000004100 */
[----:B------:R-:W-:Y:S02]  /*0c70*/  FFMA R46, R0, R5, RZ ;  /* 0x00000005002e7223 */ /* 0x000fe400000000ff */
[----:B------:R-:W2:Y:S01]  /*0c80*/  LDS.U16 R5, [R2+UR5+0x1c0] ;  /* 0x0001c00502057984 */ /* 0x000ea20008000400 */
[----:B---3--:R-:W-:Y:S02]  /*0c90*/  HADD2.F32 R47, -RZ, R47.H0_H0 ;  /* 0x2000002fff2f7230 */ /* 0x008fe40000004100 */
[----:B------:R-:W-:Y:S01]  /*0ca0*/  FFMA R45, R25, R45, R46 ;  /* 0x0000002d192d7223 */ /* 0x000fe2000000002e */
[----:B----4-:R-:W-:-:S03]  /*0cb0*/  HADD2.F32 R42, -RZ, R42.H0_H0 ;  /* 0x2000002aff2a7230 */ /* 0x010fc60000004100 */
[----:B------:R-:W-:Y:S02]  /*0cc0*/  FFMA R46, R26, R47, R45 ;  /* 0x0000002f1a2e7223 */ /* 0x000fe4000000002d */
[----:B------:R-:W3:Y:S01]  /*0cd0*/  LDS.U16 R45, [R2+UR5+0x200] ;  /* 0x00020005022d7984 */ /* 0x000ee20008000400 */
[----:B-----5:R-:W-:Y:S02]  /*0ce0*/  HADD2.F32 R44, -RZ, R44.H0_H0 ;  /* 0x2000002cff2c7230 */ /* 0x020fe40000004100 */
[----:B0-----:R-:W-:Y:S02]  /*0cf0*/  FFMA R47, R27, R42, R46 ;  /* 0x0000002a1b2f7223 */ /* 0x001fe4000000002e */
[----:B------:R-:W0:Y:S02]  /*0d00*/  LDS.U16 R42, [R2+UR5+0x240] ;  /* 0x00024005022a7984 */ /* 0x000e240008000400 */
[----:B------:R-:W-:Y:S01]  /*0d10*/  FFMA R46, R28, R44, R47 ;  /* 0x0000002c1c2e7223 */ /* 0x000fe2000000002f */
[----:B------:R-:W-:Y:S01]  /*0d20*/  HADD2.F32 R47, -RZ, R4.H0_H0 ;  /* 0x20000004ff2f7230 */ /* 0x000fe20000004100 */
[----:B------:R-:W4:Y:S01]  /*0d30*/  LDS.U16 R44, [R2+UR5+0x280] ;  /* 0x00028005022c7984 */ /* 0x000f220008000400 */
[----:B------:R-:W-:-:S03]  /*0d40*/  HADD2.F32 R48, -RZ, R48.H0_H0 ;  /* 0x20000030ff307230 */ /* 0x000fc60000004100 */
[----:B------:R-:W5:Y:S01]  /*0d50*/  LDS.U16 R4, [R2+UR5+0x2c0] ;  /* 0x0002c00502047984 */ /* 0x000f620008000400 */
[----:B------:R-:W-:-:S03]  /*0d60*/  FFMA R49, R29, R47, R46 ;  /* 0x0000002f1d317223 */ /* 0x000fc6000000002e */
[----:B------:R-:W5:Y:S04]  /*0d70*/  LDS.U16 R47, [R2+UR5+0x340] ;  /* 0x00034005022f7984 */ /* 0x000f680008000400 */
[----:B------:R-:W5:Y:S01]  /*0d80*/  LDS.U16 R46, [R2+UR5+0x380] ;  /* 0x00038005022e7984 */ /* 0x000f620008000400 */
[----:B-1----:R-:W-:-:S03]  /*0d90*/  HADD2.F32 R50, -RZ, R3.H0_H0 ;  /* 0x20000003ff327230 */ /* 0x002fc60000004100 */
[----:B------:R-:W1:Y:S01]  /*0da0*/  LDS.U16 R3, [R2+UR5+0x3c0] ;  /* 0x0003c00502037984 */ /* 0x000e620008000400 */
[----:B--2---:R-:W-:Y:S02]  /*0db0*/  HADD2.F32 R5, -RZ, R5.H0_H0 ;  /* 0x20000005ff057230 */ /* 0x004fe40000004100 */
[----:B------:R-:W-:-:S04]  /*0dc0*/  FFMA R50, R30, R50, R49 ;  /* 0x000000321e327223 */ /* 0x000fc80000000031 */
[----:B------:R-:W-:Y:S01]  /*0dd0*/  FFMA R5, R31, R5, R50 ;  /* 0x000000051f057223 */ /* 0x000fe20000000032 */
[----:B---3--:R-:W-:Y:S02]  /*0de0*/  HADD2.F32 R45, -RZ, R45.H0_H0 ;  /* 0x2000002dff2d7230 */ /* 0x008fe40000004100 */
[----:B0-----:R-:W-:-:S03]  /*0df0*/  HADD2.F32 R42, -RZ, R42.H0_H0 ;  /* 0x2000002aff2a7230 */ /* 0x001fc60000004100 */
[----:B------:R-:W-:Y:S01]  /*0e00*/  FFMA R50, R32, R45, R5 ;  /* 0x0000002d20327223 */ /* 0x000fe20000000005 */
[----:B----4-:R-:W-:-:S03]  /*0e10*/  HADD2.F32 R44, -RZ, R44.H0_H0 ;  /* 0x2000002cff2c7230 */ /* 0x010fc60000004100 */
[----:B------:R-:W-:Y:S01]  /*0e20*/  FFMA R5, R33, R42, R50 ;  /* 0x0000002a21057223 */ /* 0x000fe20000000032 */
[----:B-----5:R-:W-:-:S03]  /*0e30*/  HADD2.F32 R4, -RZ, R4.H0_H0 ;  /* 0x20000004ff047230 */ /* 0x020fc60000004100 */
[----:B------:R-:W-:Y:S01]  /*0e40*/  FFMA R44, R34, R44, R5 ;  /* 0x0000002c222c7223 */ /* 0x000fe20000000005 */
[----:B------:R-:W-:-:S03]  /*0e50*/  HADD2.F32 R47, -RZ, R47.H0_H0 ;  /* 0x2000002fff2f7230 */ /* 0x000fc60000004100 */
[----:B------:R-:W-:Y:S01]  /*0e60*/  FFMA R5, R35, R4, R44 ;  /* 0x0000000423057223 */ /* 0x000fe2000000002c */
[----:B------:R-:W-:-:S03]  /*0e70*/  HADD2.F32 R46, -RZ, R46.H0_H0 ;  /* 0x2000002eff2e7230 */ /* 0x000fc60000004100 */
[----:B------:R-:W-:-:S04]  /*0e80*/  FFMA R48, R36, R48, R5 ;  /* 0x0000003024307223 */ /* 0x000fc80000000005 */
[----:B------:R-:W-:Y:S01]  /*0e90*/  FFMA R47, R37, R47, R48 ;  /* 0x0000002f252f7223 */ /* 0x000fe20000000030 */
[----:B-1----:R-:W-:-:S03]  /*0ea0*/  HADD2.F32 R3, -RZ, R3.H0_H0 ;  /* 0x20000003ff037230 */ /* 0x002fc60000004100 */
[----:B------:R-:W-:-:S04]  /*0eb0*/  FFMA R46, R38, R46, R47 ;  /* 0x0000002e262e7223 */ /* 0x000fc8000000002f */
[----:B------:R-:W-:-:S04]  /*0ec0*/  FFMA R3, R39, R3, R46 ;  /* 0x0000000327037223 */ /* 0x000fc8000000002e */
[----:B------:R-:W-:-:S07]  /*0ed0*/  FMUL R42, R3, UR14 ;  /* 0x0000000e032a7c20 */ /* 0x000fce0008400000 */
.L_x_5:
[----:B------:R-:W-:Y:S05]  /*0ee0*/  BSYNC.RECONVERGENT B0 ;  /* 0x0000000000007941 */ /* 0x000fea0003800200 */
.L_x_4:
[----:B-1----:R-:W1:Y:S01]  /*0ef0*/  SHFL.DOWN PT, R3, R42, 0x10, 0x1f ;  /* 0x0a001f002a037f89 */ /* 0x002e6200000e0000 */
[----:B------:R-:W-:Y:S01]  /*0f00*/  BSSY.RECONVERGENT B0, `(.L_x_6) ;  /* 0x0000017000007945 */ /* 0x000fe20003800200 */
[----:B------:R-:W-:Y:S01]  /*0f10*/  HFMA2 R5, -RZ, RZ, 0, 0 ;  /* 0x00000000ff057431 */ /* 0x000fe200000001ff */
[----:B-1----:R-:W-:-:S05]  /*0f20*/  FMNMX R2, R3, R42, !PT ;  /* 0x0000002a03027209 */ /* 0x002fca0007800000 */
[----:B------:R-:W1:Y:S02]  /*0f30*/  SHFL.DOWN PT, R3, R2, 0x8, 0x1f ;  /* 0x09001f0002037f89 */ /* 0x000e6400000e0000 */
[----:B-1----:R-:W-:-:S05]  /*0f40*/  FMNMX R4, R2, R3, !PT ;  /* 0x0000000302047209 */ /* 0x002fca0007800000 */
[----:B------:R-:W1:Y:S02]  /*0f50*/  SHFL.DOWN PT, R3, R4, 0x4, 0x1f ;  /* 0x08801f0004037f89 */ /* 0x000e6400000e0000 */
[----:B-1----:R-:W-:-:S05]  /*0f60*/  FMNMX R44, R4, R3, !PT ;  /* 0x00000003042c7209 */ /* 0x002fca0007800000 */
[----:B------:R-:W1:Y:S02]  /*0f70*/  SHFL.DOWN PT, R3, R44, 0x2, 0x1f ;  /* 0x08401f002c037f89 */ /* 0x000e6400000e0000 */
[----:B-1----:R-:W-:-:S05]  /*0f80*/  FMNMX R45, R44, R3, !PT ;  /* 0x000000032c2d7209 */ /* 0x002fca0007800000 */
[----:B------:R-:W1:Y:S02]  /*0f90*/  SHFL.DOWN PT, R46, R45, 0x1, 0x1f ;  /* 0x08201f002d2e7f89 */ /* 0x000e6400000e0000 */
[----:B-1----:R-:W-:Y:S01]  /*0fa0*/  FMNMX R3, R45, R46, !PT ;  /* 0x0000002e2d037209 */ /* 0x002fe20007800000 */
[----:B------:R-:W-:Y:S06]  /*0fb0*/  @P0 BRA `(.L_x_7) ;  /* 0x00000000002c0947 */ /* 0x000fec0003800000 */
[----:B------:R-:W-:Y:S01]  /*0fc0*/  MOV R5, 0x3bbb989d ;  /* 0x3bbb989d00057802 */ /* 0x000fe20000000f00 */
[----:B------:R-:W-:Y:S01]  /*0fd0*/  FADD R42, -R3, R42 ;  /* 0x0000002a032a7221 */ /* 0x000fe20000000100 */
[----:B------:R-:W-:-:S03]  /*0fe0*/  MOV R45, 0x437c0000 ;  /* 0x437c0000002d7802 */ /* 0x000fc60000000f00 */
[----:B------:R-:W-:-:S04]  /*0ff0*/  FFMA.SAT R2, R42, R5, 0.5 ;  /* 0x3f0000002a027423 */ /* 0x000fc80000002005 */
[----:B------:R-:W-:-:S04]  /*1000*/  FFMA.RM R2, R2, R45, 12582913 ;  /* 0x4b40000102027423 */ /* 0x000fc8000000402d */
[C---:B------:R-:W-:Y:S01]  /*1010*/  FADD R5, R2.reuse, -12583039 ;  /* 0xcb40007f02057421 */ /* 0x040fe20000000000 */
[----:B------:R-:W-:-:S03]  /*1020*/  SHF.L.U32 R2, R2, 0x17, RZ ;  /* 0x0000001702027819 */ /* 0x000fc600000006ff */
[----:B------:R-:W-:-:S04]  /*1030*/  FFMA R5, R42, 1.4426950216293334961, -R5 ;  /* 0x3fb8aa3b2a057823 */ /* 0x000fc80000000805 */
[----:B------:R-:W-:-:S04]  /*1040*/  FFMA R42, R42, 1.925963033500011079e-08, R5 ;  /* 0x32a570602a2a7823 */ /* 0x000fc80000000005 */
[----:B------:R-:W1:Y:S02]  /*1050*/  MUFU.EX2 R5, R42 ;  /* 0x0000002a00057308 */ /* 0x000e640000000800 */
[----:B-1----:R-:W-:-:S07]  /*1060*/  FMUL R5, R2, R5 ;  /* 0x0000000502057220 */ /* 0x002fce0000400000 */
.L_x_7:
[----:B------:R-:W-:Y:S05]  /*1070*/  BSYNC.RECONVERGENT B0 ;  /* 0x0000000000007941 */ /* 0x000fea0003800200 */
.L_x_6:
[----:B------:R-:W1:Y:S01]  /*1080*/  @!P0 LDS.U16 R42, [R23] ;  /* 0x00000000172a8984 */ /* 0x000e620000000400 */
[----:B------:R-:W-:Y:S01]  /*1090*/  MOV R2, RZ ;  /* 0x000000ff00027202 */ /* 0x000fe20000000f00 */
[----:B------:R-:W-:Y:S01]  /*10a0*/  HFMA2 R48, -RZ, RZ, 0, 0 ;  /* 0x00000000ff307431 */ /* 0x000fe200000001ff */
[----:B------:R-:W-:Y:S01]  /*10b0*/  MOV R50, 0x3bbb989d ;  /* 0x3bbb989d00327802 */ /* 0x000fe20000000f00 */
[----:B------:R-:W2:Y:S01]  /*10c0*/  @!P0 LDS.U16 R4, [R23+0x40] ;  /* 0x0000400017048984 */ /* 0x000ea20000000400 */
[----:B------:R-:W-:Y:S01]  /*10d0*/  HFMA2 R51, -RZ, RZ, 3.7421875, 0 ;  /* 0x437c0000ff337431 */ /* 0x000fe200000001ff */
[----:B------:R-:W-:Y:S01]  /*10e0*/  UIADD3 UR4, UPT, UPT, UR4, 0x20, URZ ;  /* 0x0000002004047890 */ /* 0x000fe2000fffe0ff */
[----:B------:R-:W-:Y:S01]  /*10f0*/  IADD3 R24, PT, PT, R24, 0x200, RZ ;  /* 0x0000020018187810 */ /* 0x000fe20007ffe0ff */
[----:B------:R-:W-:Y:S01]  /*1100*/  @!P0 LDS.U16 R44, [R23+0xc0] ;  /* 0x0000c000172c8984 */ /* 0x000fe20000000400 */
[----:B------:R-:W-:Y:S01]  /*1110*/  IADD3 R40, PT, PT, R40, 0x20, RZ ;  /* 0x0000002028287810 */ /* 0x000fe20007ffe0ff */
[----:B------:R-:W-:Y:S01]  /*1120*/  UISETP.GE.AND UP0, UPT, UR4, UR6, UPT ;  /* 0x000000060400728c */ /* 0x000fe2000bf06270 */
[----:B-1----:R-:W-:-:S02]  /*1130*/  @!P0 HADD2.F32 R2, -RZ, R42.H0_H0 ;  /* 0x2000002aff028230 */ /* 0x002fc40000004100 */
[----:B--2---:R-:W-:-:S03]  /*1140*/  @!P0 HADD2.F32 R48, -RZ, R4.H0_H0 ;  /* 0x20000004ff308230 */ /* 0x004fc60000004100 */
[----:B------:R-:W-:Y:S01]  /*1150*/  FMUL R42, R2, R5 ;  /* 0x00000005022a7220 */ /* 0x000fe20000400000 */
[----:B------:R-:W-:Y:S01]  /*1160*/  @!P0 LDS.U16 R4, [R23+0x80] ;  /* 0x0000800017048984 */ /* 0x000fe20000000400 */
[C---:B------:R-:W-:Y:S01]  /*1170*/  FMNMX R2, R3.reuse, R43, !PT ;  /* 0x0000002b03027209 */ /* 0x040fe20007800000 */
[----:B------:R-:W-:Y:S02]  /*1180*/  FMUL R48, R48, R5 ;  /* 0x0000000530307220 */ /* 0x000fe40000400000 */
[----:B------:R-:W1:Y:S02]  /*1190*/  SHFL.DOWN PT, R47, R42, 0x10, 0x1f ;  /* 0x0a001f002a2f7f89 */ /* 0x000e6400000e0000 */
[----:B------:R-:W-:Y:S01]  /*11a0*/  FADD R45, -R2, R43 ;  /* 0x0000002b022d7221 */ /* 0x000fe20000000100 */
[----:B------:R-:W-:Y:S01]  /*11b0*/  FADD R43, R3, -R2 ;  /* 0x80000002032b7221 */ /* 0x000fe20000000000 */
[----:B------:R-:W2:Y:S03]  /*11c0*/  SHFL.DOWN PT, R49, R48, 0x10, 0x1f ;  /* 0x0a001f0030317f89 */ /* 0x000ea600000e0000 */
[----:B------:R-:W-:-:S04]  /*11d0*/  FFMA.SAT R3, R43, R50, 0.5 ;  /* 0x3f0000002b037423 */ /* 0x000fc80000002032 */
[----:B------:R-:W-:Y:S01]  /*11e0*/  FFMA.RM R3, R3, R51, 12582913 ;  /* 0x4b40000103037423 */ /* 0x000fe20000004033 */
[----:B-1----:R-:W-:Y:S01]  /*11f0*/  FADD R47, R42, R47 ;  /* 0x0000002f2a2f7221 */ /* 0x002fe20000000000 */
[----:B------:R-:W-:Y:S01]  /*1200*/  FFMA.SAT R42, R45, R50, 0.5 ;  /* 0x3f0000002d2a7423 */ /* 0x000fe20000002032 */
[----:B--2---:R-:W-:-:S03]  /*1210*/  FADD R48, R48, R49 ;  /* 0x0000003130307221 */ /* 0x004fc60000000000 */
[----:B------:R-:W1:Y:S01]  /*1220*/  SHFL.DOWN PT, R46, R47, 0x8, 0x1f ;  /* 0x09001f002f2e7f89 */ /* 0x000e6200000e0000 */
[----:B------:R-:W-:-:S03]  /*1230*/  FFMA.RM R42, R42, R51, 12582913 ;  /* 0x4b4000012a2a7423 */ /* 0x000fc60000004033 */
[----:B------:R-:W2:Y:S01]  /*1240*/  SHFL.DOWN PT, R51, R48, 0x8, 0x1f ;  /* 0x09001f0030337f89 */ /* 0x000ea200000e0000 */
[----:B------:R-:W-:-:S04]  /*1250*/  FADD R50, R42, -12583039 ;  /* 0xcb40007f2a327421 */ /* 0x000fc80000000000 */
[----:B------:R-:W-:-:S04]  /*1260*/  FFMA R50, R45, 1.4426950216293334961, -R50 ;  /* 0x3fb8aa3b2d327823 */ /* 0x000fc80000000832 */
[----:B------:R-:W-:-:S06]  /*1270*/  FFMA R45, R45, 1.925963033500011079e-08, R50 ;  /* 0x32a570602d2d7823 */ /* 0x000fcc0000000032 */
[----:B------:R-:W3:Y:S01]  /*1280*/  MUFU.EX2 R45, R45 ;  /* 0x0000002d002d7308 */ /* 0x000ee20000000800 */
[----:B-1----:R-:W-:Y:S01]  /*1290*/  FADD R47, R47, R46 ;  /* 0x0000002e2f2f7221 */ /* 0x002fe20000000000 */
[C---:B------:R-:W-:Y:S01]  /*12a0*/  FADD R46, R3.reuse, -12583039 ;  /* 0xcb40007f032e7421 */ /* 0x040fe20000000000 */
[----:B------:R-:W-:Y:S01]  /*12b0*/  SHF.L.U32 R3, R3, 0x17, RZ ;  /* 0x0000001703037819 */ /* 0x000fe200000006ff */
[----:B--2---:R-:W-:Y:S02]  /*12c0*/  FADD R51, R48, R51 ;  /* 0x0000003330337221 */ /* 0x004fe40000000000 */
[C---:B------:R-:W-:Y:S02]  /*12d0*/  FFMA R50, R43.reuse, 1.4426950216293334961, -R46 ;  /* 0x3fb8aa3b2b327823 */ /* 0x040fe4000000082e */
[----:B------:R-:W1:Y:S02]  /*12e0*/  SHFL.DOWN PT, R46, R47, 0x4, 0x1f ;  /* 0x08801f002f2e7f89 */ /* 0x000e6400000e0000 */
[----:B------:R-:W-:Y:S01]  /*12f0*/  FFMA R43, R43, 1.925963033500011079e-08, R50 ;  /* 0x32a570602b2b7823 */ /* 0x000fe20000000032 */
[----:B------:R-:W-:Y:S01]  /*1300*/  MOV R50, RZ ;  /* 0x000000ff00327202 */ /* 0x000fe20000000f00 */
[----:B------:R-:W-:-:S02]  /*1310*/  @!P0 HADD2.F32 R50, -RZ, R4.H0_H0 ;  /* 0x20000004ff328230 */ /* 0x000fc40000004100 */
[----:B------:R-:W-:Y:S02]  /*1320*/  HFMA2 R4, -RZ, RZ, 0, 0 ;  /* 0x00000000ff047431 */ /* 0x000fe400000001ff */
[----:B------:R-:W2:Y:S01]  /*1330*/  MUFU.EX2 R43, R43 ;  /* 0x0000002b002b7308 */ /* 0x000ea20000000800 */
[-C--:B------:R-:W-:Y:S01]  /*1340*/  FMUL R50, R50, R5.reuse ;  /* 0x0000000532327220 */ /* 0x080fe20000400000 */
[----:B------:R-:W-:Y:S02]  /*1350*/  @!P0 HADD2.F32 R4, -RZ, R44.H0_H0 ;  /* 0x2000002cff048230 */ /* 0x000fe40000004100 */
[----:B------:R-:W4:Y:S03]  /*1360*/  SHFL.DOWN PT, R44, R51, 0x4, 0x1f ;  /* 0x08801f00332c7f89 */ /* 0x000f2600000e0000 */
[----:B------:R-:W-:Y:S01]  /*1370*/  FMUL R49, R4, R5 ;  /* 0x0000000504317220 */ /* 0x000fe20000400000 */
[----:B------:R-:W-:-:S04]  /*1380*/  SHF.L.U32 R4, R42, 0x17, RZ ;  /* 0x000000172a047819 */ /* 0x000fc800000006ff */
[----:B------:R-:W5:Y:S01]  /*1390*/  SHFL.DOWN PT, R52, R49, 0x10, 0x1f ;  /* 0x0a001f0031347f89 */ /* 0x000f6200000e0000 */
[----:B---3--:R-:W-:Y:S01]  /*13a0*/  FMUL R4, R4, R45 ;  /* 0x0000002d04047220 */ /* 0x008fe20000400000 */
[----:B-1----:R-:W-:Y:S01]  /*13b0*/  FADD R46, R47, R46 ;  /* 0x0000002e2f2e7221 */ /* 0x002fe20000000000 */
[----:B--2---:R-:W-:Y:S01]  /*13c0*/  FMUL R3, R3, R43 ;  /* 0x0000002b03037220 */ /* 0x004fe20000400000 */
[----:B------:R-:W1:Y:S01]  /*13d0*/  SHFL.DOWN PT, R47, R50, 0x10, 0x1f ;  /* 0x0a001f00322f7f89 */ /* 0x000e6200000e0000 */
[C---:B------:R-:W-:Y:S01]  /*13e0*/  FMUL R15, R4.reuse, R15 ;  /* 0x0000000f040f7220 */ /* 0x040fe20000400000 */
[C---:B------:R-:W-:Y:S01]  /*13f0*/  FMUL R20, R4.reuse, R20 ;  /* 0x0000001404147220 */ /* 0x040fe20000400000 */
[C---:B------:R-:W-:Y:S01]  /*1400*/  FMUL R21, R4.reuse, R21 ;  /* 0x0000001504157220 */ /* 0x040fe20000400000 */
[C---:B------:R-:W-:Y:S01]  /*1410*/  FMUL R10, R4.reuse, R10 ;  /* 0x0000000a040a7220 */ /* 0x040fe20000400000 */
[C---:B------:R-:W-:Y:S01]  /*1420*/  FMUL R17, R4.reuse, R17 ;  /* 0x0000001104117220 */ /* 0x040fe20000400000 */
[C---:B------:R-:W-:Y:S01]  /*1430*/  FMUL R9, R4.reuse, R9 ;  /* 0x0000000904097220 */ /* 0x040fe20000400000 */
[C---:B------:R-:W-:Y:S01]  /*1440*/  FMUL R8, R4.reuse, R8 ;  /* 0x0000000804087220 */ /* 0x040fe20000400000 */
[----:B------:R-:W-:Y:S01]  /*1450*/  FMUL R18, R4, R18 ;  /* 0x0000001204127220 */ /* 0x000fe20000400000 */
[----:B----4-:R-:W-:-:S05]  /*1460*/  FADD R44, R51, R44 ;  /* 0x0000002c332c7221 */ /* 0x010fca0000000000 */
[----:B------:R-:W-:Y:S01]  /*1470*/  SHFL.DOWN PT, R51, R44, 0x2, 0x1f ;  /* 0x08401f002c337f89 */ /* 0x000fe200000e0000 */
[----:B-----5:R-:W-:-:S03]  /*1480*/  FADD R52, R49, R52 ;  /* 0x0000003431347221 */ /* 0x020fc60000000000 */
[----:B------:R-:W2:Y:S01]  /*1490*/  SHFL.DOWN PT, R49, R46, 0x2, 0x1f ;  /* 0x08401f002e317f89 */ /* 0x000ea200000e0000 */
[----:B-1----:R-:W-:-:S03]  /*14a0*/  FADD R48, R50, R47 ;  /* 0x0000002f32307221 */ /* 0x002fc60000000000 */
[----:B------:R-:W-:Y:S04]  /*14b0*/  SHFL.DOWN PT, R53, R52, 0x8, 0x1f ;  /* 0x09001f0034357f89 */ /* 0x000fe800000e0000 */
[----:B------:R-:W-:Y:S04]  /*14c0*/  @!P0 LDS.U16 R47, [R23+0x100] ;  /* 0x00010000172f8984 */ /* 0x000fe80000000400 */
[----:B------:R-:W1:Y:S01]  /*14d0*/  SHFL.DOWN PT, R42, R48, 0x8, 0x1f ;  /* 0x09001f00302a7f89 */ /* 0x000e6200000e0000 */
[----:B--2---:R-:W-:-:S05]  /*14e0*/  FADD R49, R46, R49 ;  /* 0x000000312e317221 */ /* 0x004fca0000000000 */
[----:B------:R-:W2:Y:S01]  /*14f0*/  SHFL.DOWN PT, R50, R49, 0x1, 0x1f ;  /* 0x08201f0031327f89 */ /* 0x000ea200000e0000 */
[----:B-1----:R-:W-:Y:S01]  /*1500*/  FADD R45, R48, R42 ;  /* 0x0000002a302d7221 */ /* 0x002fe20000000000 */
[----:B------:R-:W-:Y:S01]  /*1510*/  FADD R42, R52, R53 ;  /* 0x00000035342a7221 */ /* 0x000fe20000000000 */
[----:B------:R-:W-:-:S03]  /*1520*/  MOV R53, RZ ;  /* 0x000000ff00357202 */ /* 0x000fc60000000f00 */
[----:B------:R-:W1:Y:S01]  /*1530*/  SHFL.DOWN PT, R46, R45, 0x4, 0x1f ;  /* 0x08801f002d2e7f89 */ /* 0x000e6200000e0000 */
[----:B------:R-:W-:Y:S02]  /*1540*/  @!P0 HADD2.F32 R53, -RZ, R47.H0_H0 ;  /* 0x2000002fff358230 */ /* 0x000fe40000004100 */
[----:B------:R-:W-:Y:S02]  /*1550*/  FADD R47, R44, R51 ;  /* 0x000000332c2f7221 */ /* 0x000fe40000000000 */
[----:B------:R-:W3:Y:S01]  /*1560*/  SHFL.DOWN PT, R51, R42, 0x4, 0x1f ;  /* 0x08801f002a337f89 */ /* 0x000ee200000e0000 */
[----:B--2---:R-:W-:Y:S01]  /*1570*/  FADD R44, R49, R50 ;  /* 0x00000032312c7221 */ /* 0x004fe20000000000 */
[----:B------:R-:W-:Y:S02]  /*1580*/  FMUL R43, R53, R5 ;  /* 0x00000005352b7220 */ /* 0x000fe40000400000 */
[----:B------:R-:W2:Y:S04]  /*1590*/  SHFL.DOWN PT, R50, R47, 0x1, 0x1f ;  /* 0x08201f002f327f89 */ /* 0x000ea800000e0000 */
[----:B------:R-:W4:Y:S04]  /*15a0*/  SHFL.DOWN PT, R48, R43, 0x10, 0x1f ;  /* 0x0a001f002b307f89 */ /* 0x000f2800000e0000 */
[----:B------:R-:W-:Y:S01]  /*15b0*/  @!P0 LDS.U16 R49, [R23+0x140] ;  /* 0x0001400017318984 */ /* 0x000fe20000000400 */
[----:B-1----:R-:W-:-:S05]  /*15c0*/  FADD R46, R45, R46 ;  /* 0x0000002e2d2e7221 */ /* 0x002fca0000000000 */
[----:B------:R-:W1:Y:S01]  /*15d0*/  SHFL.DOWN PT, R53, R46, 0x2, 0x1f ;  /* 0x08401f002e357f89 */ /* 0x000e6200000e0000 */
[----:B---3--:R-:W-:Y:S01]  /*15e0*/  FADD R51, R42, R51 ;  /* 0x000000332a337221 */ /* 0x008fe20000000000 */
[----:B------:R-:W-:Y:S01]  /*15f0*/  FMUL R42, R4, R13 ;  /* 0x0000000d042a7220 */ /* 0x000fe20000400000 */
[----:B--2---:R-:W-:-:S03]  /*1600*/  FADD R52, R47, R50 ;  /* 0x000000322f347221 */ /* 0x004fc60000000000 */
[----:B------:R-:W-:Y:S01]  /*1610*/  FFMA R13, R3, R44, R42 ;  /* 0x0000002c030d7223 */ /* 0x000fe2000000002a */
[----:B------:R-:W2:Y:S01]  /*1620*/  SHFL.DOWN PT, R50, R51, 0x2, 0x1f ;  /* 0x08401f0033327f89 */ /* 0x000ea200000e0000 */
[----:B------:R-:W-:Y:S02]  /*1630*/  HFMA2 R44, -RZ, RZ, 0, 0 ;  /* 0x00000000ff2c7431 */ /* 0x000fe400000001ff */
[----:B----4-:R-:W-:Y:S01]  /*1640*/  FADD R48, R43, R48 ;  /* 0x000000302b307221 */ /* 0x010fe20000000000 */
[----:B------:R-:W-:Y:S01]  /*1650*/  FMUL R43, R4, R16 ;  /* 0x00000010042b7220 */ /* 0x000fe20000400000 */
[----:B------:R-:W-:Y:S03]  /*1660*/  @!P0 LDS.U16 R42, [R23+0x180] ;  /* 0x00018000172a8984 */ /* 0x000fe60000000400 */
[----:B------:R-:W-:Y:S01]  /*1670*/  FFMA R16, R3, R52, R43 ;  /* 0x0000003403107223 */ /* 0x000fe2000000002b */
[----:B------:R-:W3:Y:S01]  /*1680*/  SHFL.DOWN PT, R45, R48, 0x8, 0x1f ;  /* 0x09001f00302d7f89 */ /* 0x000ee200000e0000 */
[----:B-1----:R-:W-:Y:S01]  /*1690*/  FADD R53, R46, R53 ;  /* 0x000000352e357221 */ /* 0x002fe20000000000 */
[----:B------:R-:W-:-:S02]  /*16a0*/  @!P0 HADD2.F32 R44, -RZ, R49.H0_H0 ;  /* 0x20000031ff2c8230 */ /* 0x000fc40000004100 */
[----:B--2---:R-:W-:-:S03]  /*16b0*/  FADD R50, R51, R50 ;  /* 0x0000003233327221 */ /* 0x004fc60000000000 */
[----:B------:R-:W-:Y:S02]  /*16c0*/  FMUL R51, R44, R5 ;  /* 0x000000052c337220 */ /* 0x000fe40000400000 */
[----:B------:R-:W1:Y:S01]  /*16d0*/  SHFL.DOWN PT, R43, R50, 0x1, 0x1f ;  /* 0x08201f00322b7f89 */ /* 0x000e6200000e0000 */
[----:B---3--:R-:W-:-:S03]  /*16e0*/  FADD R47, R48, R45 ;  /* 0x0000002d302f7221 */ /* 0x008fc60000000000 */
[----:B------:R-:W-:Y:S04]  /*16f0*/  SHFL.DOWN PT, R52, R51, 0x10, 0x1f ;  /* 0x0a001f0033347f89 */ /* 0x000fe800000e0000 */
[----:B------:R-:W2:Y:S04]  /*1700*/  SHFL.DOWN PT, R46, R47, 0x4, 0x1f ;  /* 0x08801f002f2e7f89 */ /* 0x000ea800000e0000 */
[----:B------:R-:W3:Y:S01]  /*1710*/  SHFL.DOWN PT, R44, R53, 0x1, 0x1f ;  /* 0x08201f00352c7f89 */ /* 0x000ee200000e0000 */
[----:B-1----:R-:W-:Y:S01]  /*1720*/  FADD R48, R50, R43 ;  /* 0x0000002b32307221 */ /* 0x002fe20000000000 */
[----:B------:R-:W-:-:S02]  /*1730*/  FMUL R50, R4, R11 ;  /* 0x0000000b04327220 */ /* 0x000fc40000400000 */
[----:B------:R-:W-:Y:S01]  /*1740*/  @!P0 LDS.U16 R43, [R23+0x1c0] ;  /* 0x0001c000172b8984 */ /* 0x000fe20000000400 */
[----:B------:R-:W-:Y:S01]  /*1750*/  FFMA R15, R3, R48, R15 ;  /* 0x00000030030f7223 */ /* 0x000fe2000000000f */
[----:B--2---:R-:W-:Y:S01]  /*1760*/  FADD R49, R47, R46 ;  /* 0x0000002e2f317221 */ /* 0x004fe20000000000 */
[----:B------:R-:W-:Y:S01]  /*1770*/  FADD R46, R51, R52 ;  /* 0x00000034332e7221 */ /* 0x000fe20000000000 */
[----:B------:R-:W-:Y:S01]  /*1780*/  MOV R47, RZ ;  /* 0x000000ff002f7202 */ /* 0x000fe20000000f00 */
[----:B------:R-:W-:Y:S02]  /*1790*/  @!P0 HADD2.F32 R47, -RZ, R42.H0_H0 ;  /* 0x2000002aff2f8230 */ /* 0x000fe40000004100 */
[----:B---3--:R-:W-:Y:S01]  /*17a0*/  FADD R44, R53, R44 ;  /* 0x0000002c352c7221 */ /* 0x008fe20000000000 */
[----:B------:R-:W1:Y:S02]  /*17b0*/  SHFL.DOWN PT, R52, R49, 0x2, 0x1f ;  /* 0x08401f0031347f89 */ /* 0x000e6400000e0000 */
[----:B------:R-:W-:-:S02]  /*17c0*/  FMUL R47, R47, R5 ;  /* 0x000000052f2f7220 */ /* 0x000fc40000400000 */
[----:B------:R-:W-:Y:S01]  /*17d0*/  @!P0 LDS.U16 R42, [R23+0x200] ;  /* 0x00020000172a8984 */ /* 0x000fe20000000400 */
[----:B------:R-:W-:Y:S01]  /*17e0*/  FFMA R11, R3, R44, R50 ;  /* 0x0000002c030b7223 */ /* 0x000fe20000000032 */
[----:B------:R-:W-:Y:S02]  /*17f0*/  MOV R50, RZ ;  /* 0x000000ff00327202 */ /* 0x000fe40000000f00 */
[----:B------:R-:W2:Y:S04]  /*1800*/  SHFL.DOWN PT, R45, R46, 0x8, 0x1f ;  /* 0x09001f002e2d7f89 */ /* 0x000ea800000e0000 */
[----:B------:R-:W3:Y:S01]  /*1810*/  SHFL.DOWN PT, R48, R47, 0x10, 0x1f ;  /* 0x0a001f002f307f89 */ /* 0x000ee200000e0000 */
[----:B-1----:R-:W-:Y:S01]  /*1820*/  FADD R44, R49, R52 ;  /* 0x00000034312c7221 */ /* 0x002fe20000000000 */
[----:B------:R-:W-:-:S04]  /*1830*/  HFMA2 R52, -RZ, RZ, 0, 0 ;  /* 0x00000000ff347431 */ /* 0x000fc800000001ff */
[----:B------:R-:W1:Y:S01]  /*1840*/  SHFL.DOWN PT, R49, R44, 0x1, 0x1f ;  /* 0x08201f002c317f89 */ /* 0x000e6200000e0000 */
[----:B------:R-:W-:Y:S02]  /*1850*/  @!P0 HADD2.F32 R52, -RZ, R43.H0_H0 ;  /* 0x2000002bff348230 */ /* 0x000fe40000004100 */
[----:B--2---:R-:W-:Y:S01]  /*1860*/  FADD R45, R46, R45 ;  /* 0x0000002d2e2d7221 */ /* 0x004fe20000000000 */
[----:B------:R-:W-:Y:S01]  /*1870*/  @!P0 LDS.U16 R43, [R23+0x240] ;  /* 0x00024000172b8984 */ /* 0x000fe20000000400 */
[----:B---3--:R-:W-:-:S03]  /*1880*/  FADD R51, R47, R48 ;  /* 0x000000302f337221 */ /* 0x008fc60000000000 */
[----:B------:R-:W2:Y:S01]  /*1890*/  SHFL.DOWN PT, R46, R45, 0x4, 0x1f ;  /* 0x08801f002d2e7f89 */ /* 0x000ea200000e0000 */
[----:B------:R-:W-:-:S05]  /*18a0*/  FMUL R48, R52, R5 ;  /* 0x0000000534307220 */ /* 0x000fca0000400000 */
[----:B------:R-:W3:Y:S01]  /*18b0*/  SHFL.DOWN PT, R53, R48, 0x10, 0x1f ;  /* 0x0a001f0030357f89 */ /* 0x000ee200000e0000 */
[----:B------:R-:W-:-:S05]  /*18c0*/  @!P0 HADD2.F32 R50, -RZ, R42.H0_H0 ;  /* 0x2000002aff328230 */ /* 0x000fca0000004100 */
[----:B------:R-:W-:Y:S01]  /*18d0*/  FMUL R52, R50, R5 ;  /* 0x0000000532347220 */ /* 0x000fe20000400000 */
[----:B------:R-:W-:Y:S02]  /*18e0*/  HFMA2 R50, -RZ, RZ, 0, 0 ;  /* 0x00000000ff327431 */ /* 0x000fe400000001ff */
[----:B-1----:R-:W-:Y:S02]  /*18f0*/  FADD R42, R44, R49 ;  /* 0x000000312c2a7221 */ /* 0x002fe40000000000 */
[----:B------:R-:W1:Y:S02]  /*1900*/  SHFL.DOWN PT, R44, R51, 0x8, 0x1f ;  /* 0x09001f00332c7f89 */ /* 0x000e6400000e0000 */
[----:B------:R-:W-:Y:S01]  /*1910*/  FFMA R20, R3, R42, R20 ;  /* 0x0000002a03147223 */ /* 0x000fe20000000014 */
[----:B--2---:R-:W-:Y:S02]  /*1920*/  FADD R47, R45, R46 ;  /* 0x0000002e2d2f7221 */ /* 0x004fe40000000000 */
[----:B------:R-:W2:Y:S01]  /*1930*/  SHFL.DOWN PT, R45, R52, 0x10, 0x1f ;  /* 0x0a001f00342d7f89 */ /* 0x000ea200000e0000 */
[----:B---3--:R-:W-:Y:S01]  /*1940*/  FADD R46, R48, R53 ;  /* 0x00000035302e7221 */ /* 0x008fe20000000000 */
[----:B------:R-:W-:-:S05]  /*1950*/  @!P0 HADD2.F32 R50, -RZ, R43.H0_H0 ;  /* 0x2000002bff328230 */ /* 0x000fca0000004100 */
[----:B------:R-:W-:Y:S01]  /*1960*/  FMUL R53, R50, R5 ;  /* 0x0000000532357220 */ /* 0x000fe20000400000 */
[----:B-1----:R-:W-:Y:S02]  /*1970*/  FADD R49, R51, R44 ;  /* 0x0000002c33317221 */ /* 0x002fe40000000000 */
[----:B------:R-:W1:Y:S04]  /*1980*/  SHFL.DOWN PT, R44, R47, 0x2, 0x1f ;  /* 0x08401f002f2c7f89 */ /* 0x000e6800000e0000 */
[----:B------:R-:W3:Y:S01]  /*1990*/  SHFL.DOWN PT, R48, R49, 0x4, 0x1f ;  /* 0x08801f0031307f89 */ /* 0x000ee200000e0000 */
[----:B--2---:R-:W-:-:S03]  /*19a0*/  FADD R45, R52, R45 ;  /* 0x0000002d342d7221 */ /* 0x004fc60000000000 */
[----:B------:R-:W2:Y:S04]  /*19b0*/  SHFL.DOWN PT, R50, R53, 0x10, 0x1f ;  /* 0x0a001f0035327f89 */ /* 0x000ea800000e0000 */
[----:B------:R-:W4:Y:S01]  /*19c0*/  SHFL.DOWN PT, R52, R46, 0x8, 0x1f ;  /* 0x09001f002e347f89 */ /* 0x000f2200000e0000 */
[----:B-1----:R-:W-:Y:S01]  /*19d0*/  FADD R43, R47, R44 ;  /* 0x0000002c2f2b7221 */ /* 0x002fe20000000000 */
[----:B---3--:R-:W-:-:S04]  /*19e0*/  FADD R44, R49, R48 ;  /* 0x00000030312c7221 */ /* 0x008fc80000000000 */
[----:B------:R-:W1:Y:S01]  /*19f0*/  SHFL.DOWN PT, R42, R43, 0x1, 0x1f ;  /* 0x08201f002b2a7f89 */ /* 0x000e6200000e0000 */
[----:B--2---:R-:W-:-:S03]  /*1a00*/  FADD R50, R53, R50 ;  /* 0x0000003235327221 */ /* 0x004fc60000000000 */
[----:B------:R-:W2:Y:S01]  /*1a10*/  SHFL.DOWN PT, R48, R45, 0x8, 0x1f ;  /* 0x09001f002d307f89 */ /* 0x000ea200000e0000 */
[----:B----4-:R-:W-:-:S03]  /*1a20*/  FADD R47, R46, R52 ;  /* 0x000000342e2f7221 */ /* 0x010fc60000000000 */
[----:B------:R-:W3:Y:S04]  /*1a30*/  SHFL.DOWN PT, R51, R50, 0x8, 0x1f ;  /* 0x09001f0032337f89 */ /* 0x000ee800000e0000 */
[----:B------:R-:W4:Y:S04]  /*1a40*/  SHFL.DOWN PT, R53, R44, 0x2, 0x1f ;  /* 0x08401f002c357f89 */ /* 0x000f2800000e0000 */
[----:B------:R-:W5:Y:S01]  /*1a50*/  SHFL.DOWN PT, R52, R47, 0x4, 0x1f ;  /* 0x08801f002f347f89 */ /* 0x000f6200000e0000 */
[----:B-1----:R-:W-:Y:S01]  /*1a60*/  FADD R42, R43, R42 ;  /* 0x0000002a2b2a7221 */ /* 0x002fe20000000000 */
[----:B--2---:R-:W-:-:S03]  /*1a70*/  FADD R49, R45, R48 ;  /* 0x000000302d317221 */ /* 0x004fc60000000000 */
[----:B------:R-:W-:Y:S01]  /*1a80*/  FFMA R21, R3, R42, R21 ;  /* 0x0000002a03157223 */ /* 0x000fe20000000015 */
[----:B------:R-:W-:Y:S01]  /*1a90*/  @!P0 LDS.U16 R48, [R23+0x280] ;  /* 0x0002800017308984 */ /* 0x000fe20000000400 */
[----:B---3--:R-:W-:Y:S01]  /*1aa0*/  FADD R46, R50, R51 ;  /* 0x00000033322e7221 */ /* 0x008fe20000000000 */
[----:B----4-:R-:W-:-:S04]  /*1ab0*/  FADD R50, R44, R53 ;  /* 0x000000352c327221 */ /* 0x010fc80000000000 */
[----:B------:R-:W1:Y:S01]  /*1ac0*/  SHFL.DOWN PT, R45, R46, 0x4, 0x1f ;  /* 0x08801f002e2d7f89 */ /* 0x000e6200000e0000 */
[----:B-----5:R-:W-:-:S03]  /*1ad0*/  FADD R51, R47, R52 ;  /* 0x000000342f337221 */ /* 0x020fc60000000000 */
[----:B------:R-:W-:Y:S01]  /*1ae0*/  SHFL.DOWN PT, R53, R49, 0x4, 0x1f ;  /* 0x08801f0031357f89 */ /* 0x000fe200000e0000 */
[----:B------:R-:W-:-:S03]  /*1af0*/  MOV R52, RZ ;  /* 0x000000ff00347202 */ /* 0x000fc60000000f00 */
[----:B------:R-:W2:Y:S04]  /*1b00*/  SHFL.DOWN PT, R43, R50, 0x1, 0x1f ;  /* 0x08201f00322b7f89 */ /* 0x000ea800000e0000 */
[----:B------:R-:W3:Y:S01]  /*1b10*/  SHFL.DOWN PT, R47, R51, 0x2, 0x1f ;  /* 0x08401f00332f7f89 */ /* 0x000ee200000e0000 */
[----:B-1----:R-:W-:Y:S01]  /*1b20*/  FADD R45, R46, R45 ;  /* 0x0000002d2e2d7221 */ /* 0x002fe20000000000 */
[----:B--2---:R-:W-:Y:S01]  /*1b30*/  FADD R44, R50, R43 ;  /* 0x0000002b322c7221 */ /* 0x004fe20000000000 */
[----:B------:R-:W-:Y:S02]  /*1b40*/  @!P0 HADD2.F32 R52, -RZ, R48.H0_H0 ;  /* 0x20000030ff348230 */ /* 0x000fe40000004100 */
[----:B---3--:R-:W-:Y:S01]  /*1b50*/  FADD R43, R51, R47 ;  /* 0x0000002f332b7221 */ /* 0x008fe20000000000 */
[----:B------:R-:W-:-:S02]  /*1b60*/  FMUL R51, R4, R14 ;  /* 0x0000000e04337220 */ /* 0x000fc40000400000 */
[----:B------:R-:W-:Y:S01]  /*1b70*/  FMUL R48, R52, R5 ;  /* 0x0000000534307220 */ /* 0x000fe20000400000 */
[----:B------:R-:W-:Y:S02]  /*1b80*/  FADD R52, R49, R53 ;  /* 0x0000003531347221 */ /* 0x000fe40000000000 */
[----:B------:R-:W1:Y:S01]  /*1b90*/  SHFL.DOWN PT, R49, R45, 0x2, 0x1f ;  /* 0x08401f002d317f89 */ /* 0x000e6200000e0000 */
[----:B------:R-:W-:-:S03]  /*1ba0*/  FFMA R14, R3, R44, R51 ;  /* 0x0000002c030e7223 */ /* 0x000fc60000000033 */
[----:B------:R-:W2:Y:S04]  /*1bb0*/  SHFL.DOWN PT, R53, R48, 0x10, 0x1f ;  /* 0x0a001f0030357f89 */ /* 0x000ea800000e0000 */
[----:B------:R-:W3:Y:S04]  /*1bc0*/  SHFL.DOWN PT, R47, R52, 0x2, 0x1f ;  /* 0x08401f00342f7f89 */ /* 0x000ee800000e0000 */
[----:B------:R-:W4:Y:S01]  /*1bd0*/  SHFL.DOWN PT, R50, R43, 0x1, 0x1f ;  /* 0x08201f002b327f89 */ /* 0x000f2200000e0000 */
[----:B-1----:R-:W-:Y:S01]  /*1be0*/  FADD R45, R45, R49 ;  /* 0x000000312d2d7221 */ /* 0x002fe20000000000 */
[----:B--2---:R-:W-:Y:S01]  /*1bf0*/  FADD R53, R48, R53 ;  /* 0x0000003530357221 */ /* 0x004fe20000000000 */
[----:B---3--:R-:W-:-:S04]  /*1c00*/  FADD R46, R52, R47 ;  /* 0x0000002f342e7221 */ /* 0x008fc80000000000 */
[----:B------:R-:W1:Y:S01]  /*1c10*/  SHFL.DOWN PT, R48, R53, 0x8, 0x1f ;  /* 0x09001f0035307f89 */ /* 0x000e6200000e0000 */
[----:B----4-:R-:W-:-:S03]  /*1c20*/  FADD R50, R43, R50 ;  /* 0x000000322b327221 */ /* 0x010fc60000000000 */
[----:B------:R-:W2:Y:S01]  /*1c30*/  SHFL.DOWN PT, R49, R46, 0x1, 0x1f ;  /* 0x08201f002e317f89 */ /* 0x000ea200000e0000 */
[----:B------:R-:W-:Y:S01]  /*1c40*/  FMUL R43, R4, R12 ;  /* 0x0000000c042b7220 */ /* 0x000fe20000400000 */
[----:B------:R-:W-:Y:S02]  /*1c50*/  FFMA R10, R3, R50, R10 ;  /* 0x00000032030a7223 */ /* 0x000fe4000000000a */
[----:B------:R-:W3:Y:S01]  /*1c60*/  SHFL.DOWN PT, R52, R45, 0x1, 0x1f ;  /* 0x08201f002d347f89 */ /* 0x000ee200000e0000 */
[----:B-1----:R-:W-:-:S03]  /*1c70*/  FADD R47, R53, R48 ;  /* 0x00000030352f7221 */ /* 0x002fc60000000000 */
[----:B------:R-:W-:Y:S01]  /*1c80*/  @!P0 LDS.U16 R48, [R23+0x2c0] ;  /* 0x0002c00017308984 */ /* 0x000fe20000000400 */
[----:B--2---:R-:W-:Y:S01]  /*1c90*/  FADD R42, R46, R49 ;  /* 0x000000312e2a7221 */ /* 0x004fe20000000000 */
[----:B------:R-:W-:Y:S02]  /*1ca0*/  HFMA2 R49, -RZ, RZ, 0, 0 ;  /* 0x00000000ff317431 */ /* 0x000fe400000001ff */
[----:B------:R-:W1:Y:S01]  /*1cb0*/  SHFL.DOWN PT, R44, R47, 0x4, 0x1f ;  /* 0x08801f002f2c7f89 */ /* 0x000e6200000e0000 */
[----:B------:R-:W-:Y:S01]  /*1cc0*/  FFMA R12, R3, R42, R43 ;  /* 0x0000002a030c7223 */ /* 0x000fe2000000002b */
[----:B------:R-:W-:Y:S02]  /*1cd0*/  HFMA2 R43, -RZ, RZ, 0, 0 ;  /* 0x00000000ff2b7431 */ /* 0x000fe400000001ff */
[----:B------:R-:W2:Y:S01]  /*1ce0*/  @!P0 LDS.U16 R46, [R23+0x380] ;  /* 0x00038000172e8984 */ /* 0x000ea20000000400 */
[----:B---3--:R-:W-:-:S03]  /*1cf0*/  FADD R52, R45, R52 ;  /* 0x000000342d347221 */ /* 0x008fc60000000000 */
[----:B------:R-:W3:Y:S01]  /*1d00*/  @!P0 LDS.U16 R42, [R23+0x300] ;  /* 0x00030000172a8984 */ /* 0x000ee20000000400 */
[----:B-1----:R-:W-:-:S03]  /*1d10*/  FADD R50, R47, R44 ;  /* 0x0000002c2f327221 */ /* 0x002fc60000000000 */
[----:B------:R-:W-:Y:S04]  /*1d20*/  @!P0 LDS.U16 R47, [R23+0x340] ;  /* 0x00034000172f8984 */ /* 0x000fe80000000400 */
[----:B------:R-:W-:Y:S04]  /*1d30*/  @!P0 LDS.U16 R44, [R23+0x3c0] ;  /* 0x0003c000172c8984 */ /* 0x000fe80000000400 */
[----:B------:R-:W1:Y:S01]  /*1d40*/  SHFL.DOWN PT, R45, R50, 0x2, 0x1f ;  /* 0x08401f00322d7f89 */ /* 0x000e6200000e0000 */
[----:B------:R-:W-:Y:S02]  /*1d50*/  @!P0 HADD2.F32 R43, -RZ, R48.H0_H0 ;  /* 0x20000030ff2b8230 */ /* 0x000fe40000004100 */
[----:B------:R-:W-:-:S03]  /*1d60*/  FMUL R48, R4, R19 ;  /* 0x0000001304307220 */ /* 0x000fc60000400000 */
[-C--:B------:R-:W-:Y:S01]  /*1d70*/  FMUL R51, R43, R5.reuse ;  /* 0x000000052b337220 */ /* 0x080fe20000400000 */
[----:B------:R-:W-:Y:S01]  /*1d80*/  FFMA R19, R3, R52, R48 ;  /* 0x0000003403137223 */ /* 0x000fe20000000030 */
[----:B------:R-:W-:Y:S01]  /*1d90*/  MOV R48, RZ ;  /* 0x000000ff00307202 */ /* 0x000fe20000000f00 */
[----:B--2---:R-:W-:Y:S01]  /*1da0*/  @!P0 HADD2.F32 R48, -RZ, R46.H0_H0 ;  /* 0x2000002eff308230 */ /* 0x004fe20000004100 */
[----:B------:R-:W-:Y:S01]  /*1db0*/  MOV R52, RZ ;  /* 0x000000ff00347202 */ /* 0x000fe20000000f00 */
[----:B------:R-:W2:Y:S01]  /*1dc0*/  SHFL.DOWN PT, R43, R51, 0x10, 0x1f ;  /* 0x0a001f00332b7f89 */ /* 0x000ea200000e0000 */
[----:B---3--:R-:W-:Y:S02]  /*1dd0*/  @!P0 HADD2.F32 R52, -RZ, R42.H0_H0 ;  /* 0x2000002aff348230 */ /* 0x008fe40000004100 */
[----:B------:R-:W-:Y:S01]  /*1de0*/  FMUL R48, R48, R5 ;  /* 0x0000000530307220 */ /* 0x000fe20000400000 */
[----:B-1----:R-:W-:Y:S01]  /*1df0*/  FADD R45, R50, R45 ;  /* 0x0000002d322d7221 */ /* 0x002fe20000000000 */
[----:B------:R-:W-:-:S04]  /*1e00*/  HFMA2 R50, -RZ, RZ, 0, 0 ;  /* 0x00000000ff327431 */ /* 0x000fc800000001ff */
[----:B------:R-:W1:Y:S01]  /*1e10*/  SHFL.DOWN PT, R42, R45, 0x1, 0x1f ;  /* 0x08201f002d2a7f89 */ /* 0x000e6200000e0000 */
[----:B------:R-:W-:-:S03]  /*1e20*/  @!P0 HADD2.F32 R49, -RZ, R47.H0_H0 ;  /* 0x2000002fff318230 */ /* 0x000fc60000004100 */
[----:B------:R-:W3:Y:S01]  /*1e30*/  SHFL.DOWN PT, R47, R5, 0x10, 0x1f ;  /* 0x0a001f00052f7f89 */ /* 0x000ee200000e0000 */
[----:B--2---:R-:W-:Y:S01]  /*1e40*/  FADD R43, R51, R43 ;  /* 0x0000002b332b7221 */ /* 0x004fe20000000000 */
[----:B------:R-:W-:Y:S02]  /*1e50*/  @!P0 HADD2.F32 R50, -RZ, R44.H0_H0 ;  /* 0x2000002cff328230 */ /* 0x000fe40000004100 */
[-C--:B------:R-:W-:Y:S02]  /*1e60*/  FMUL R49, R49, R5.reuse ;  /* 0x0000000531317220 */ /* 0x080fe40000400000 */
[----:B------:R-:W2:Y:S01]  /*1e70*/  SHFL.DOWN PT, R46, R43, 0x8, 0x1f ;  /* 0x09001f002b2e7f89 */ /* 0x000ea200000e0000 */
[----:B------:R-:W-:-:S03]  /*1e80*/  FMUL R50, R50, R5 ;  /* 0x0000000532327220 */ /* 0x000fc60000400000 */
[----:B------:R-:W-:Y:S01]  /*1e90*/  SHFL.DOWN PT, R53, R49, 0x10, 0x1f ;  /* 0x0a001f0031357f89 */ /* 0x000fe200000e0000 */
[----:B-1----:R-:W-:-:S04]  /*1ea0*/  FADD R42, R45, R42 ;  /* 0x0000002a2d2a7221 */ /* 0x002fc80000000000 */
[----:B------:R-:W-:Y:S01]  /*1eb0*/  FFMA R17, R3, R42, R17 ;  /* 0x0000002a03117223 */ /* 0x000fe20000000011 */
[----:B---3--:R-:W-:Y:S01]  /*1ec0*/  FADD R44, R47, R5 ;  /* 0x000000052f2c7221 */ /* 0x008fe20000000000 */
[----:B------:R-:W-:-:S04]  /*1ed0*/  FMUL R47, R52, R5 ;  /* 0x00000005342f7220 */ /* 0x000fc80000400000 */
[----:B------:R-:W1:Y:S01]  /*1ee0*/  SHFL.DOWN PT, R5, R44, 0x8, 0x1f ;  /* 0x09001f002c057f89 */ /* 0x000e6200000e0000 */
[----:B--2---:R-:W-:-:S03]  /*1ef0*/  FADD R51, R43, R46 ;  /* 0x0000002e2b337221 */ /* 0x004fc60000000000 */
[----:B------:R-:W2:Y:S04]  /*1f00*/  SHFL.DOWN PT, R52, R47, 0x10, 0x1f ;  /* 0x0a001f002f347f89 */ /* 0x000ea800000e0000 */
[----:B------:R-:W3:Y:S01]  /*1f10*/  SHFL.DOWN PT, R46, R51, 0x4, 0x1f ;  /* 0x08801f00332e7f89 */ /* 0x000ee200000e0000 */
[----:B-1----:R-:W-:Y:S01]  /*1f20*/  FADD R45, R44, R5 ;  /* 0x000000052c2d7221 */ /* 0x002fe20000000000 */
[----:B--2---:R-:W-:Y:S01]  /*1f30*/  FADD R52, R47, R52 ;  /* 0x000000342f347221 */ /* 0x004fe20000000000 */
[----:B---3--:R-:W-:-:S04]  /*1f40*/  FADD R43, R51, R46 ;  /* 0x0000002e332b7221 */ /* 0x008fc80000000000 */
[----:B------:R-:W1:Y:S04]  /*1f50*/  SHFL.DOWN PT, R5, R52, 0x8, 0x1f ;  /* 0x09001f0034057f89 */ /* 0x000e6800000e0000 */
[----:B------:R-:W2:Y:S04]  /*1f60*/  SHFL.DOWN PT, R46, R45, 0x4, 0x1f ;  /* 0x08801f002d2e7f89 */ /* 0x000ea800000e0000 */
[----:B------:R-:W3:Y:S01]  /*1f70*/  SHFL.DOWN PT, R44, R43, 0x2, 0x1f ;  /* 0x08401f002b2c7f89 */ /* 0x000ee200000e0000 */
[----:B-1----:R-:W-:Y:S01]  /*1f80*/  FADD R52, R52, R5 ;  /* 0x0000000534347221 */ /* 0x002fe20000000000 */
[----:B------:R-:W-:-:S02]  /*1f90*/  FADD R5, R49, R53 ;  /* 0x0000003531057221 */ /* 0x000fc40000000000 */
[----:B------:R-:W1:Y:S01]  /*1fa0*/  SHFL.DOWN PT, R49, R48, 0x10, 0x1f ;  /* 0x0a001f0030317f89 */ /* 0x000e6200000e0000 */
[----:B--2---:R-:W-:-:S03]  /*1fb0*/  FADD R46, R45, R46 ;  /* 0x0000002e2d2e7221 */ /* 0x004fc60000000000 */
[----:B------:R-:W-:Y:S01]  /*1fc0*/  SHFL.DOWN PT, R45, R5, 0x8, 0x1f ;  /* 0x09001f00052d7f89 */ /* 0x000fe200000e0000 */
[----:B---3--:R-:W-:-:S03]  /*1fd0*/  FADD R51, R43, R44 ;  /* 0x0000002c2b337221 */ /* 0x008fc60000000000 */
[----:B------:R-:W2:Y:S04]  /*1fe0*/  SHFL.DOWN PT, R53, R46, 0x2, 0x1f ;  /* 0x08401f002e357f89 */ /* 0x000ea800000e0000 */
[----:B------:R-:W3:Y:S01]  /*1ff0*/  SHFL.DOWN PT, R47, R52, 0x4, 0x1f ;  /* 0x08801f00342f7f89 */ /* 0x000ee200000e0000 */
[----:B-1----:R-:W-:-:S05]  /*2000*/  FADD R48, R48, R49 ;  /* 0x0000003130307221 */ /* 0x002fca0000000000 */
[----:B------:R-:W1:Y:S01]  /*2010*/  SHFL.DOWN PT, R49, R48, 0x8, 0x1f ;  /* 0x09001f0030317f89 */ /* 0x000e6200000e0000 */
[----:B--2---:R-:W-:Y:S01]  /*2020*/  FADD R53, R46, R53 ;  /* 0x000000352e357221 */ /* 0x004fe20000000000 */
[----:B------:R-:W-:Y:S02]  /*2030*/  FADD R46, R5, R45 ;  /* 0x0000002d052e7221 */ /* 0x000fe40000000000 */
[----:B------:R-:W2:Y:S01]  /*2040*/  SHFL.DOWN PT, R45, R50, 0x10, 0x1f ;  /* 0x0a001f00322d7f89 */ /* 0x000ea200000e0000 */
[----:B---3--:R-:W-:-:S03]  /*2050*/  FADD R44, R52, R47 ;  /* 0x0000002f342c7221 */ /* 0x008fc60000000000 */
[----:B------:R-:W3:Y:S04]  /*2060*/  SHFL.DOWN PT, R43, R46, 0x4, 0x1f ;  /* 0x08801f002e2b7f89 */ /* 0x000ee800000e0000 */
[----:B------:R-:W4:Y:S01]  /*2070*/  SHFL.DOWN PT, R47, R53, 0x1, 0x1f ;  /* 0x08201f00352f7f89 */ /* 0x000f2200000e0000 */
[----:B-1----:R-:W-:-:S03]  /*2080*/  FADD R52, R48, R49 ;  /* 0x0000003130347221 */ /* 0x002fc60000000000 */
[----:B------:R-:W1:Y:S01]  /*2090*/  SHFL.DOWN PT, R49, R44, 0x2, 0x1f ;  /* 0x08401f002c317f89 */ /* 0x000e6200000e0000 */
[----:B--2---:R-:W-:Y:S01]  /*20a0*/  FADD R45, R50, R45 ;  /* 0x0000002d322d7221 */ /* 0x004fe20000000000 */
[----:B---3--:R-:W-:-:S04]  /*20b0*/  FADD R43, R46, R43 ;  /* 0x0000002b2e2b7221 */ /* 0x008fc80000000000 */
[----:B------:R-:W2:Y:S01]  /*20c0*/  SHFL.DOWN PT, R46, R45, 0x8, 0x1f ;  /* 0x09001f002d2e7f89 */ /* 0x000ea200000e0000 */
[----:B----4-:R-:W-:-:S03]  /*20d0*/  FADD R47, R53, R47 ;  /* 0x0000002f352f7221 */ /* 0x010fc60000000000 */
[----:B------:R-:W3:Y:S01]  /*20e0*/  SHFL.DOWN PT, R53, R52, 0x4, 0x1f ;  /* 0x08801f0034357f89 */ /* 0x000ee200000e0000 */
[----:B------:R-:W-:-:S03]  /*20f0*/  FMUL R47, R47, R3 ;  /* 0x000000032f2f7220 */ /* 0x000fc60000400000 */
[----:B------:R-:W4:Y:S01]  /*2100*/  SHFL.DOWN PT, R48, R43, 0x2, 0x1f ;  /* 0x08401f002b307f89 */ /* 0x000f2200000e0000 */
[C---:B------:R-:W-:Y:S01]  /*2110*/  FFMA R41, R4.reuse, R41, R47 ;  /* 0x0000002904297223 */ /* 0x040fe2000000002f */
[C---:B------:R-:W-:Y:S01]  /*2120*/  FMUL R47, R4.reuse, R6 ;  /* 0x00000006042f7220 */ /* 0x040fe20000400000 */
[----:B------:R-:W-:Y:S01]  /*2130*/  FMUL R4, R4, R7 ;  /* 0x0000000704047220 */ /* 0x000fe20000400000 */
[----:B-1----:R-:W-:Y:S01]  /*2140*/  FADD R49, R44, R49 ;  /* 0x000000312c317221 */ /* 0x002fe20000000000 */
[----:B--2---:R-:W-:Y:S01]  /*2150*/  FADD R5, R45, R46 ;  /* 0x0000002e2d057221 */ /* 0x004fe20000000000 */
[----:B---3--:R-:W-:-:S04]  /*2160*/  FADD R46, R52, R53 ;  /* 0x00000035342e7221 */ /* 0x008fc80000000000 */
[----:B------:R-:W1:Y:S01]  /*2170*/  SHFL.DOWN PT, R53, R5, 0x4, 0x1f ;  /* 0x08801f0005357f89 */ /* 0x000e6200000e0000 */
[----:B----4-:R-:W-:-:S03]  /*2180*/  FADD R48, R43, R48 ;  /* 0x000000302b307221 */ /* 0x010fc60000000000 */
[----:B------:R-:W2:Y:S04]  /*2190*/  SHFL.DOWN PT, R50, R46, 0x2, 0x1f ;  /* 0x08401f002e327f89 */ /* 0x000ea800000e0000 */
[----:B------:R-:W3:Y:S01]  /*21a0*/  SHFL.DOWN PT, R52, R51, 0x1, 0x1f ;  /* 0x08201f0033347f89 */ /* 0x000ee200000e0000 */
[----:B-1----:R-:W-:-:S03]  /*21b0*/  FADD R53, R5, R53 ;  /* 0x0000003505357221 */ /* 0x002fc60000000000 */
[----:B------:R-:W1:Y:S01]  /*21c0*/  SHFL.DOWN PT, R5, R48, 0x1, 0x1f ;  /* 0x08201f0030057f89 */ /* 0x000e6200000e0000 */
[----:B--2---:R-:W-:-:S03]  /*21d0*/  FADD R45, R46, R50 ;  /* 0x000000322e2d7221 */ /* 0x004fc60000000000 */
[----:B------:R-:W2:Y:S01]  /*21e0*/  SHFL.DOWN PT, R44, R53, 0x2, 0x1f ;  /* 0x08401f00352c7f89 */ /* 0x000ea200000e0000 */
[----:B---3--:R-:W-:-:S03]  /*21f0*/  FADD R52, R51, R52 ;  /* 0x0000003433347221 */ /* 0x008fc60000000000 */
[----:B------:R-:W3:Y:S01]  /*2200*/  SHFL.DOWN PT, R50, R49, 0x1, 0x1f ;  /* 0x08201f0031327f89 */ /* 0x000ee200000e0000 */
[----:B------:R-:W-:Y:S01]  /*2210*/  FFMA R6, R3, R52, R47 ;  /* 0x0000003403067223 */ /* 0x000fe2000000002f */
[----:B-1----:R-:W-:Y:S01]  /*2220*/  FADD R5, R48, R5 ;  /* 0x0000000530057221 */ /* 0x002fe20000000000 */
[----:B--2---:R-:W-:-:S03]  /*2230*/  FADD R46, R53, R44 ;  /* 0x0000002c352e7221 */ /* 0x004fc60000000000 */
[----:B------:R-:W-:Y:S01]  /*2240*/  FFMA R8, R3, R5, R8 ;  /* 0x0000000503087223 */ /* 0x000fe20000000008 */
[----:B------:R-:W1:Y:S01]  /*2250*/  SHFL.DOWN PT, R44, R45, 0x1, 0x1f ;  /* 0x08201f002d2c7f89 */ /* 0x000e6200000e0000 */
[----:B---3--:R-:W-:-:S03]  /*2260*/  FADD R50, R49, R50 ;  /* 0x0000003231327221 */ /* 0x008fc60000000000 */
[----:B------:R-:W2:Y:S01]  /*2270*/  SHFL.DOWN PT, R43, R46, 0x1, 0x1f ;  /* 0x08201f002e2b7f89 */ /* 0x000ea200000e0000 */
[----:B------:R-:W-:Y:S01]  /*2280*/  FFMA R9, R3, R50, R9 ;  /* 0x0000003203097223 */ /* 0x000fe20000000009 */
[----:B-1----:R-:W-:Y:S01]  /*2290*/  FADD R45, R45, R44 ;  /* 0x0000002c2d2d7221 */ /* 0x002fe20000000000 */
[----:B--2---:R-:W-:-:S03]  /*22a0*/  FADD R43, R46, R43 ;  /* 0x0000002b2e2b7221 */ /* 0x004fc60000000000 */
[C---:B------:R-:W-:Y:S01]  /*22b0*/  FFMA R18, R3.reuse, R45, R18 ;  /* 0x0000002d03127223 */ /* 0x040fe20000000012 */
[----:B------:R-:W-:Y:S01]  /*22c0*/  FFMA R7, R3, R43, R4 ;  /* 0x0000002b03077223 */ /* 0x000fe20000000004 */
[----:B------:R-:W-:Y:S01]  /*22d0*/  MOV R43, R2 ;  /* 0x00000002002b7202 */ /* 0x000fe20000000f00 */
[----:B------:R-:W-:Y:S06]  /*22e0*/  BAR.SYNC.DEFER_BLOCKING 0x0 ;  /* 0x0000000000007b1d */ /* 0x000fec0000010000 */
[----:B------:R-:W-:Y:S05]  /*22f0*/  BRA.U !UP0, `(.L_x_8) ;  /* 0xffffffe108bc7547 */ /* 0x000fea000b83ffff */
[----:B------:R-:W1:Y:S02]  /*2300*/  S2R R0, SR_TID.X ;  /* 0x0000000000007919 */ /* 0x000e640000002100 */
[----:B-1----:R-:W-:-:S13]  /*2310*/  LOP3.LUT P0, RZ, R0, 0x1f, RZ, 0xc0, !PT ;  /* 0x0000001f00ff7812 */ /* 0x002fda000780c0ff */
[----:B------:R-:W-:Y:S05]  /*2320*/  @P0 EXIT ;  /* 0x000000000000094d */ /* 0x000fea0003800000 */
[----:B------:R-:W1:Y:S01]  /*2330*/  S2UR UR4, SR_CTAID.X ;  /* 0x00000000000479c3 */ /* 0x000e620000002500 */
[----:B------:R-:W-:Y:S01]  /*2340*/  IADD3 R0, PT, PT, R41, 0x1800000, RZ ;  /* 0x0180000029007810 */ /* 0x000fe20007ffe0ff */
[----:B------:R-:W-:Y:S03]  /*2350*/  BSSY.RECONVERGENT B0, `(.L_x_9) ;  /* 0x000000f000007945 */ /* 0x000fe60003800200 */
[----:B------:R-:W-:-:S04]  /*2360*/  LOP3.LUT R0, R0, 0x7f800000, RZ, 0xc0, !PT ;  /* 0x7f80000000007812 */ /* 0x000fc800078ec0ff */
[----:B------:R-:W-:Y:S01]  /*2370*/  ISETP.GT.U32.AND P0, PT, R0, 0x1ffffff, PT ;  /* 0x01ffffff0000780c */ /* 0x000fe20003f04070 */
[----:B-1----:R-:W-:-:S04]  /*2380*/  UIMAD UR4, UR4, UR6, URZ ;  /* 0x00000006040472a4 */ /* 0x002fc8000f8e02ff */
[----:B------:R-:W-:-:S06]  /*2390*/  USHF.L.U32 UR4, UR4, 0x4, URZ ;  /* 0x0000000404047899 */ /* 0x000fcc00080006ff */
[----:B------:R-:W-:-:S04]  /*23a0*/  LEA R22, P1, R22, UR4, 0x4 ;  /* 0x0000000416167c11 */ /* 0x000fc8000f8220ff */
[----:B------:R-:W-:Y:S01]  /*23b0*/  IADD3.X R3, PT, PT, RZ, RZ, RZ, P1, !PT ;  /* 0x000000ffff037210 */ /* 0x000fe20000ffe4ff */
[----:B------:R-:W-:Y:S08]  /*23c0*/  @P0 BRA `(.L_x_10) ;  /* 0x00000000000c0947 */ /* 0x000ff00003800000 */
[----:B------:R-:W-:-:S07]  /*23d0*/  MOV R26, 0x23f0 ;  /* 0x000023f0001a7802 */ /* 0x000fce0000000f00 */
[----:B0-----:R-:W-:Y:S05]  /*23e0*/  CALL.REL.NOINC `($__internal_0_$__cuda_sm20_rcp_rn_f32_slowpath) ;  /* 0x0000000000a87944 */ /* 0x001fea0003c00000 */
[----:B------:R-:W-:Y:S05]  /*23f0*/  BRA `(.L_x_11) ;  /* 0x0000000000107947 */ /* 0x000fea0003800000 */
.L_x_10:
[----:B------:R-:W1:Y:S02]  /*2400*/  MUFU.RCP R0, R41 ;  /* 0x0000002900007308 */ /* 0x000e640000001000 */
[----:B-1----:R-:W-:-:S04]  /*2410*/  FFMA R2, R41, R0, -1 ;  /* 0xbf80000029027423 */ /* 0x002fc80000000000 */
[----:B------:R-:W-:-:S04]  /*2420*/  FADD.FTZ R5, -R2, -RZ ;  /* 0x800000ff02057221 */ /* 0x000fc80000010100 */
[----:B------:R-:W-:-:S07]  /*2430*/  FFMA R0, R0, R5, R0 ;  /* 0x0000000500007223 */ /* 0x000fce0000000000 */
.L_x_11:
[----:B------:R-:W-:Y:S05]  /*2440*/  BSYNC.RECONVERGENT B0 ;  /* 0x0000000000007941 */ /* 0x000fea0003800200 */
.L_x_9:
[----:B------:R-:W1:Y:S01]  /*2450*/  LDCU.64 UR4, c[0x0][0x398] ;  /* 0x00007300ff0477ac */ /* 0x000e620008000a00 */
[-C--:B------:R-:W-:Y:S01]  /*2460*/  FMUL R13, R13, R0.reuse ;  /* 0x000000000d0d7220 */ /* 0x080fe20000400000 */
[-C--:B------:R-:W-:Y:S01]  /*2470*/  FMUL R5, R16, R0.reuse ;  /* 0x0000000010057220 */ /* 0x080fe20000400000 */
[-C--:B------:R-:W-:Y:S01]  /*2480*/  FMUL R11, R11, R0.reuse ;  /* 0x000000000b0b7220 */ /* 0x080fe20000400000 */
[-C--:B------:R-:W-:Y:S01]  /*2490*/  FMUL R15, R15, R0.reuse ;  /* 0x000000000f0f7220 */ /* 0x080fe20000400000 */
[-C--:B------:R-:W-:Y:S01]  /*24a0*/  FMUL R23, R20, R0.reuse ;  /* 0x0000000014177220 */ /* 0x080fe20000400000 */
[-C--:B------:R-:W-:Y:S01]  /*24b0*/  FMUL R21, R21, R0.reuse ;  /* 0x0000000015157220 */ /* 0x080fe20000400000 */
[-C--:B------:R-:W-:Y:S01]  /*24c0*/  FMUL R25, R14, R0.reuse ;  /* 0x000000000e197220 */ /* 0x080fe20000400000 */
[-C--:B0-----:R-:W-:Y:S01]  /*24d0*/  FMUL R27, R10, R0.reuse ;  /* 0x000000000a1b7220 */ /* 0x081fe20000400000 */
[-C--:B------:R-:W-:Y:S01]  /*24e0*/  FMUL R29, R12, R0.reuse ;  /* 0x000000000c1d7220 */ /* 0x080fe20000400000 */
[-C--:B------:R-:W-:Y:S01]  /*24f0*/  FMUL R19, R19, R0.reuse ;  /* 0x0000000013137220 */ /* 0x080fe20000400000 */
[-C--:B------:R-:W-:Y:S01]  /*2500*/  FMUL R17, R17, R0.reuse ;  /* 0x0000000011117220 */ /* 0x080fe20000400000 */
[-C--:B------:R-:W-:Y:S01]  /*2510*/  FMUL R31, R6, R0.reuse ;  /* 0x00000000061f7220 */ /* 0x080fe20000400000 */
[-C--:B------:R-:W-:Y:S01]  /*2520*/  FMUL R9, R9, R0.reuse ;  /* 0x0000000009097220 */ /* 0x080fe20000400000 */
[-C--:B------:R-:W-:Y:S01]  /*2530*/  FMUL R33, R8, R0.reuse ;  /* 0x0000000008217220 */ /* 0x080fe20000400000 */
[-C--:B------:R-:W-:Y:S01]  /*2540*/  FMUL R35, R18, R0.reuse ;  /* 0x0000000012237220 */ /* 0x080fe20000400000 */
[----:B------:R-:W-:Y:S01]  /*2550*/  FMUL R7, R7, R0 ;  /* 0x0000000007077220 */ /* 0x000fe20000400000 */
[----:B-1----:R-:W-:-:S04]  /*2560*/  LEA R2, P0, R22, UR4, 0x2 ;  /* 0x0000000416027c11 */ /* 0x002fc8000f8010ff */
[----:B------:R-:W-:-:S05]  /*2570*/  LEA.HI.X R3, R22, UR5, R3, 0x2, P0 ;  /* 0x0000000516037c11 */ /* 0x000fca00080f1403 */
[----:B------:R-:W-:Y:S04]  /*2580*/  STG.E desc[UR8][R2.64], R13 ;  /* 0x0000000d02007986 */ /* 0x000fe8000c101908 */
        /* <DEDUP_REMOVED lines=14> */
[----:B------:R-:W-:Y:S01]  /*2670*/  STG.E desc[UR8][R2.64+0x3c], R7 ;  /* 0x00003c0702007986 */ /* 0x000fe2000c101908 */
[----:B------:R-:W-:Y:S05]  /*2680*/  EXIT ;  /* 0x000000000000794d */ /* 0x000fea0003800000 */
        .weak           $__internal_0_$__cuda_sm20_rcp_rn_f32_slowpath
        .type           $__internal_0_$__cuda_sm20_rcp_rn_f32_slowpath,@function
        .size           $__internal_0_$__cuda_sm20_rcp_rn_f32_slowpath,(.L_x_17 - $__internal_0_$__cuda_sm20_rcp_rn_f32_slowpath)
$__internal_0_$__cuda_sm20_rcp_rn_f32_slowpath:
[----:B------:R-:W-:Y:S01]  /*2690*/  SHF.L.U32 R0, R41, 0x1, RZ ;  /* 0x0000000129007819 */ /* 0x000fe200000006ff */
[----:B------:R-:W-:Y:S03]  /*26a0*/  BSSY.RECONVERGENT B1, `(.L_x_12) ;  /* 0x0000031000017945 */ /* 0x000fe60003800200 */
[----:B------:R-:W-:Y:S02]  /*26b0*/  SHF.R.U32.HI R27, RZ, 0x18, R0 ;  /* 0x00000018ff1b7819 */ /* 0x000fe40000011600 */
[----:B------:R-:W-:Y:S02]  /*26c0*/  MOV R0, R41 ;  /* 0x0000002900007202 */ /* 0x000fe40000000f00 */
[----:B------:R-:W-:-:S13]  /*26d0*/  ISETP.NE.U32.AND P0, PT, R27, RZ, PT ;  /* 0x000000ff1b00720c */ /* 0x000fda0003f05070 */
[----:B------:R-:W-:Y:S05]  /*26e0*/  @P0 BRA `(.L_x_13) ;  /* 0x0000000000280947 */ /* 0x000fea0003800000 */
[----:B------:R-:W-:-:S04]  /*26f0*/  SHF.L.U32 R2, R0, 0x1, RZ ;  /* 0x0000000100027819 */ /* 0x000fc800000006ff */
[----:B------:R-:W-:-:S13]  /*2700*/  ISETP.NE.AND P0, PT, R2, RZ, PT ;  /* 0x000000ff0200720c */ /* 0x000fda0003f05270 */
[----:B------:R-:W-:Y:S01]  /*2710*/  @P0 FFMA R5, R0, 1.84467440737095516160e+19, RZ ;  /* 0x5f80000000050823 */ /* 0x000fe200000000ff */
[----:B------:R-:W-:Y:S08]  /*2720*/  @!P0 MUFU.RCP R4, R0 ;  /* 0x0000000000048308 */ /* 0x000ff00000001000 */
[----:B------:R-:W0:Y:S02]  /*2730*/  @P0 MUFU.RCP R2, R5 ;  /* 0x0000000500020308 */ /* 0x000e240000001000 */
[----:B0-----:R-:W-:-:S04]  /*2740*/  @P0 FFMA R23, R5, R2, -1 ;  /* 0xbf80000005170423 */ /* 0x001fc80000000002 */
[----:B------:R-:W-:-:S04]  /*2750*/  @P0 FADD.FTZ R23, -R23, -RZ ;  /* 0x800000ff17170221 */ /* 0x000fc80000010100 */
[----:B------:R-:W-:-:S04]  /*2760*/  @P0 FFMA R2, R2, R23, R2 ;  /* 0x0000001702020223 */ /* 0x000fc80000000002 */
[----:B------:R-:W-:Y:S01]  /*2770*/  @P0 FFMA R4, R2, 1.84467440737095516160e+19, RZ ;  /* 0x5f80000002040823 */ /* 0x000fe200000000ff */
[----:B------:R-:W-:Y:S06]  /*2780*/  BRA `(.L_x_14) ;  /* 0x0000000000887947 */ /* 0x000fec0003800000 */
.L_x_13:
[----:B------:R-:W-:-:S04]  /*2790*/  IADD3 R28, PT, PT, R27, -0xfd, RZ ;  /* 0xffffff031b1c7810 */ /* 0x000fc80007ffe0ff */
[----:B------:R-:W-:-:S13]  /*27a0*/  ISETP.GT.U32.AND P0, PT, R28, 0x1, PT ;  /* 0x000000011c00780c */ /* 0x000fda0003f04070 */
[----:B------:R-:W-:Y:S05]  /*27b0*/  @P0 BRA `(.L_x_15) ;  /* 0x0000000000780947 */ /* 0x000fea0003800000 */
[----:B------:R-:W-:Y:S01]  /*27c0*/  LOP3.LUT R2, R0, 0x7fffff, RZ, 0xc0, !PT ;  /* 0x007fffff00027812 */ /* 0x000fe200078ec0ff */
[----:B------:R-:W-:-:S03]  /*27d0*/  HFMA2 R25, -RZ, RZ, 0, 1.78813934326171875e-07 ;  /* 0x00000003ff197431 */ /* 0x000fc600000001ff */
[----:B------:R-:W-:-:S04]  /*27e0*/  LOP3.LUT R2, R2, 0x3f800000, RZ, 0xfc, !PT ;  /* 0x3f80000002027812 */ /* 0x000fc800078efcff */
[----:B------:R-:W0:Y:S01]  /*27f0*/  MUFU.RCP R5, R2 ;  /* 0x0000000200057308 */ /* 0x000e220000001000 */
[----:B------:R-:W-:Y:S01]  /*2800*/  SHF.L.U32 R25, R25, R28, RZ ;  /* 0x0000001c19197219 */ /* 0x000fe200000006ff */
[----:B0-----:R-:W-:-:S04]  /*2810*/  FFMA R4, R2, R5, -1 ;  /* 0xbf80000002047423 */ /* 0x001fc80000000005 */
[----:B------:R-:W-:-:S04]  /*2820*/  FADD.FTZ R4, -R4, -RZ ;  /* 0x800000ff04047221 */ /* 0x000fc80000010100 */
[CCC-:B------:R-:W-:Y:S01]  /*2830*/  FFMA.RM R23, R5.reuse, R4.reuse, R5.reuse ;  /* 0x0000000405177223 */ /* 0x1c0fe20000004005 */
[----:B------:R-:W-:-:S04]  /*2840*/  FFMA.RP R24, R5, R4, R5 ;  /* 0x0000000405187223 */ /* 0x000fc80000008005 */
[C---:B------:R-:W-:Y:S02]  /*2850*/  LOP3.LUT R4, R23.reuse, 0x7fffff, RZ, 0xc0, !PT ;  /* 0x007fffff17047812 */ /* 0x040fe400078ec0ff */
[----:B------:R-:W-:Y:S02]  /*2860*/  FSETP.NEU.FTZ.AND P0, PT, R23, R24, PT ;  /* 0x000000181700720b */ /* 0x000fe40003f1d000 */
[----:B------:R-:W-:Y:S02]  /*2870*/  LOP3.LUT R4, R4, 0x800000, RZ, 0xfc, !PT ;  /* 0x0080000004047812 */ /* 0x000fe400078efcff */
[----:B------:R-:W-:Y:S02]  /*2880*/  SEL R5, RZ, 0xffffffff, !P0 ;  /* 0xffffffffff057807 */ /* 0x000fe40004000000 */
[----:B------:R-:W-:Y:S02]  /*2890*/  LOP3.LUT R25, R25, R4, RZ, 0xc0, !PT ;  /* 0x0000000419197212 */ /* 0x000fe400078ec0ff */
[----:B------:R-:W-:-:S02]  /*28a0*/  IADD3 R5, PT, PT, -R5, RZ, RZ ;  /* 0x000000ff05057210 */ /* 0x000fc40007ffe1ff */
[-C--:B------:R-:W-:Y:S02]  /*28b0*/  SHF.R.U32.HI R25, RZ, R28.reuse, R25 ;  /* 0x0000001cff197219 */ /* 0x080fe40000011619 */
[----:B------:R-:W-:Y:S02]  /*28c0*/  LOP3.LUT P1, RZ, R5, R28, R4, 0xf8, !PT ;  /* 0x0000001c05ff7212 */ /* 0x000fe4000782f804 */
[C---:B------:R-:W-:Y:S02]  /*28d0*/  LOP3.LUT P0, RZ, R25.reuse, 0x1, RZ, 0xc0, !PT ;  /* 0x0000000119ff7812 */ /* 0x040fe4000780c0ff */
[----:B------:R-:W-:Y:S02]  /*28e0*/  LOP3.LUT P2, RZ, R25, 0x2, RZ, 0xc0, !PT ;  /* 0x0000000219ff7812 */ /* 0x000fe4000784c0ff */
[----:B------:R-:W-:Y:S02]  /*28f0*/  IADD3 R5, PT, PT, R27, -0xfc, RZ ;  /* 0xffffff041b057810 */ /* 0x000fe40007ffe0ff */
[----:B------:R-:W-:-:S02]  /*2900*/  PLOP3.LUT P0, PT, P0, P1, P2, 0xe0, 0x0 ;  /* 0x000000000000781c */ /* 0x000fc40000703c20 */
[----:B------:R-:W-:Y:S02]  /*2910*/  LOP3.LUT P1, RZ, R0, 0x7fffff, RZ, 0xc0, !PT ;  /* 0x007fffff00ff7812 */ /* 0x000fe4000782c0ff */
[----:B------:R-:W-:Y:S02]  /*2920*/  SEL R2, RZ, 0x1, !P0 ;  /* 0x00000001ff027807 */ /* 0x000fe40004000000 */
[----:B------:R-:W-:Y:S02]  /*2930*/  SHF.R.U32.HI R5, RZ, R5, R4 ;  /* 0x00000005ff057219 */ /* 0x000fe40000011604 */
[----:B------:R-:W-:-:S04]  /*2940*/  IADD3 R2, PT, PT, -R2, RZ, RZ ;  /* 0x000000ff02027210 */ /* 0x000fc80007ffe1ff */
[----:B------:R-:W-:-:S13]  /*2950*/  ISETP.GE.AND P0, PT, R2, RZ, PT ;  /* 0x000000ff0200720c */ /* 0x000fda0003f06270 */
[----:B------:R-:W-:-:S04]  /*2960*/  @!P0 IADD3 R5, PT, PT, R5, 0x1, RZ ;  /* 0x0000000105058810 */ /* 0x000fc80007ffe0ff */
[----:B------:R-:W-:-:S04]  /*2970*/  @!P1 SHF.L.U32 R5, R5, 0x1, RZ ;  /* 0x0000000105059819 */ /* 0x000fc800000006ff */
[----:B------:R-:W-:Y:S01]  /*2980*/  LOP3.LUT R4, R5, 0x80000000, R0, 0xf8, !PT ;  /* 0x8000000005047812 */ /* 0x000fe200078ef800 */
[----:B------:R-:W-:Y:S06]  /*2990*/  BRA `(.L_x_14) ;  /* 0x0000000000047947 */ /* 0x000fec0003800000 */
.L_x_15:
[----:B------:R0:W1:Y:S02]  /*29a0*/  MUFU.RCP R4, R0 ;  /* 0x0000000000047308 */ /* 0x0000640000001000 */
.L_x_14:
[----:B------:R-:W-:Y:S05]  /*29b0*/  BSYNC.RECONVERGENT B1 ;  /* 0x0000000000017941 */ /* 0x000fea0003800200 */
.L_x_12:
[----:B------:R-:W-:Y:S01]  /*29c0*/  HFMA2 R5, -RZ, RZ, 0, 0 ;  /* 0x00000000ff057431 */ /* 0x000fe200000001ff */
[----:B01----:R-:W-:Y:S02]  /*29d0*/  MOV R0, R4 ;  /* 0x0000000400007202 */ /* 0x003fe40000000f00 */
[----:B------:R-:W-:-:S04]  /*29e0*/  MOV R4, R26 ;  /* 0x0000001a00047202 */ /* 0x000fc80000000f00 */
[----:B------:R-:W-:Y:S05]  /*29f0*/  RET.REL.NODEC R4 `(_Z32flashattn_warp_full_softmax_v12ePK6__halfS1_S1_Pfiif) ;  /* 0xffffffd404807950 */ /* 0x000fea0003c3ffff */
.L_x_16:
[----:B------:R-:W-:-:S00]  /*2a00*/  BRA `(.L_x_16) ;  /* 0xfffffffc00fc7947 */ /* 0x000fc0000383ffff */
[----:B------:R-:W-:-:S00]  /*2a10*/  NOP ;  /* 0x0000000000007918 */ /* 0x000fc00000000000 */
        /* <DEDUP_REMOVED lines=14> */
.L_x_17:


//--------------------- .nv.shared._Z32flashattn_warp_full_softmax_v12ePK6__halfS1_S1_Pfiif --------------------------
	.section	.nv.shared._Z32flashattn_warp_full_softmax_v12ePK6__halfS1_S1_Pfiif,"aw",@nobits
	.sectionflags	@""
	.align	2
.nv.shared._Z32flashattn_warp_full_softmax_v12ePK6__halfS1_S1_Pfiif:
	.zero		3072


//--------------------- .nv.shared.reserved.0     --------------------------
	.section	.nv.shared.reserved.0,"aw",@nobits
	.weak		__nv_reservedSMEM_offset_0_alias
	.size		__nv_reservedSMEM_offset_0_alias, 0, 64
	.other		__nv_reservedSMEM_offset_0_alias,@"STO_CUDA_RESERVED_SHARED STV_DEFAULT"
__nv_reservedSMEM_offset_0_alias:
	.zero		0
	.zero		64


//--------------------- .nv.constant0._Z32flashattn_warp_full_softmax_v12ePK6__halfS1_S1_Pfiif --------------------------
	.section	.nv.constant0._Z32flashattn_warp_full_softmax_v12ePK6__halfS1_S1_Pfiif,"a",@progbits
	.sectionflags	@""
	.align	4
.nv.constant0._Z32flashattn_warp_full_softmax_v12ePK6__halfS1_S1_Pfiif:
	.zero		940


//--------------------- SYMBOLS --------------------------

	.type		.nv.reservedSmem.offset0,@object
	.size		.nv.reservedSmem.offset0,0x4
	.type		.nv.reservedSmem.cap,@object
	.size		.nv.reservedSmem.cap,0x4
